	.target	sm_100a

	.elftype	@"ET_EXEC"


//--------------------- .note.nv.tkinfo           --------------------------
	.section	.note.nv.tkinfo,"",@"SHT_NOTE"
	.sectionflags	@"SHF_NOTE_NV_TKINFO"
	.tkinfo
        /*0018*/ 	.word	0x00000081
        /*0030*/ 	.string	""
        /*0030*/ 	.string	"ptxas-blackwell"
        /*0030*/ 	.string	"Cuda compilation tools, release 12.9, V12.9.86"
        /*0030*/ 	.string	"Build cuda_12.9.r12.9/compiler.36037853_0"
        /*0030*/ 	.string	"-v  -suppress-debug-info  -lineinfo  -arch sm_100a "



//--------------------- .note.nv.cuver            --------------------------
	.section	.note.nv.cuver,"",@"SHT_NOTE"
	.sectionflags	@"SHF_NOTE_NV_CUVER"
        /*0018*/ 	.short	0x0001
        /*001a*/ 	.short	0x0064
        /*001c*/ 	.short	0x0001
        /*001e*/ 	.short	0x0000
        /*0020*/ 	.short	0x0001
        /*0022*/ 	.short	0x0000


//--------------------- .nv.info                  --------------------------
	.section	.nv.info,"",@"SHT_CUDA_INFO"
	.align	4


	//----- nvinfo : EIATTR_REGCOUNT
	.align		4
        /*0000*/ 	.byte	0x04, 0x2f
        /*0002*/ 	.short	(.L_4 - .L_3)
	.align		4
.L_3:
        /*0004*/ 	.word	index@(gluon_tcgen05)
        /*0008*/ 	.word	0x00000047


	//----- nvinfo : EIATTR_FRAME_SIZE
	.align		4
.L_4:
        /*000c*/ 	.byte	0x04, 0x11
        /*000e*/ 	.short	(.L_6 - .L_5)
	.align		4
.L_5:
        /*0010*/ 	.word	index@($__internal_2_$__cuda_sm10x_tcgen05_guardrail_trap_unallocated_columns_being_dealloced)
        /*0014*/ 	.word	0x00000000


	//----- nvinfo : EIATTR_FRAME_SIZE
	.align		4
.L_6:
        /*0018*/ 	.byte	0x04, 0x11
        /*001a*/ 	.short	(.L_8 - .L_7)
	.align		4
.L_7:
        /*001c*/ 	.word	index@($__internal_1_$__cuda_sm10x_tcgen05_guardrail_trap_phase_invalid_during_alloc)
        /*0020*/ 	.word	0x00000000


	//----- nvinfo : EIATTR_FRAME_SIZE
	.align		4
.L_8:
        /*0024*/ 	.byte	0x04, 0x11
        /*0026*/ 	.short	(.L_10 - .L_9)
	.align		4
.L_9:
        /*0028*/ 	.word	index@($__internal_0_$__cuda_sm10x_tcgen05_guardrail_trap_col_being_dealloced_not_returned_by_alloc)
        /*002c*/ 	.word	0x00000000


	//----- nvinfo : EIATTR_FRAME_SIZE
	.align		4
.L_10:
        /*0030*/ 	.byte	0x04, 0x11
        /*0032*/ 	.short	(.L_12 - .L_11)
	.align		4
.L_11:
        /*0034*/ 	.word	index@(gluon_tcgen05)
        /*0038*/ 	.word	0x00000000


	//----- nvinfo : EIATTR_MIN_STACK_SIZE
	.align		4
.L_12:
        /*003c*/ 	.byte	0x04, 0x12
        /*003e*/ 	.short	(.L_14 - .L_13)
	.align		4
.L_13:
        /*0040*/ 	.word	index@(gluon_tcgen05)
        /*0044*/ 	.word	0x00000000
.L_14:


//--------------------- .nv.info.gluon_tcgen05    --------------------------
	.section	.nv.info.gluon_tcgen05,"",@"SHT_CUDA_INFO"
	.sectionflags	@""
	.align	4


	//----- nvinfo : EIATTR_CUDA_API_VERSION
	.align		4
        /*0000*/ 	.byte	0x04, 0x37
        /*0002*/ 	.short	(.L_16 - .L_15)
.L_15:
        /*0004*/ 	.word	0x00000081


	//----- nvinfo : EIATTR_KPARAM_INFO
	.align		4
.L_16:
        /*0008*/ 	.byte	0x04, 0x17
        /*000a*/ 	.short	(.L_18 - .L_17)
.L_17:
        /*000c*/ 	.word	0x00000000
        /*0010*/ 	.short	0x000a
        /*0012*/ 	.short	0x0048
        /*0014*/ 	.byte	0x00, 0xf4, 0x21, 0x00


	//----- nvinfo : EIATTR_KPARAM_INFO
	.align		4
.L_18:
        /*0018*/ 	.byte	0x04, 0x17
        /*001a*/ 	.short	(.L_20 - .L_19)
.L_19:
        /*001c*/ 	.word	0x00000000
        /*0020*/ 	.short	0x0009
        /*0022*/ 	.short	0x0040
        /*0024*/ 	.byte	0x00, 0xf4, 0x21, 0x00


	//----- nvinfo : EIATTR_KPARAM_INFO
	.align		4
.L_20:
        /*0028*/ 	.byte	0x04, 0x17
        /*002a*/ 	.short	(.L_22 - .L_21)
.L_21:
        /*002c*/ 	.word	0x00000000
        /*0030*/ 	.short	0x0008
        /*0032*/ 	.short	0x0038
        /*0034*/ 	.byte	0x00, 0xf0, 0x21, 0x00


	//----- nvinfo : EIATTR_KPARAM_INFO
	.align		4
.L_22:
        /*0038*/ 	.byte	0x04, 0x17
        /*003a*/ 	.short	(.L_24 - .L_23)
.L_23:
        /*003c*/ 	.word	0x00000000
        /*0040*/ 	.short	0x0007
        /*0042*/ 	.short	0x0030
        /*0044*/ 	.byte	0x00, 0xf0, 0x21, 0x00


	//----- nvinfo : EIATTR_KPARAM_INFO
	.align		4
.L_24:
        /*0048*/ 	.byte	0x04, 0x17
        /*004a*/ 	.short	(.L_26 - .L_25)
.L_25:
        /*004c*/ 	.word	0x00000000
        /*0050*/ 	.short	0x0006
        /*0052*/ 	.short	0x0028
        /*0054*/ 	.byte	0x00, 0xf0, 0x21, 0x00


	//----- nvinfo : EIATTR_KPARAM_INFO
	.align		4
.L_26:
        /*0058*/ 	.byte	0x04, 0x17
        /*005a*/ 	.short	(.L_28 - .L_27)
.L_27:
        /*005c*/ 	.word	0x00000000
        /*0060*/ 	.short	0x0005
        /*0062*/ 	.short	0x0020
        /*0064*/ 	.byte	0x00, 0xf0, 0x11, 0x00


	//----- nvinfo : EIATTR_KPARAM_INFO
	.align		4
.L_28:
        /*0068*/ 	.byte	0x04, 0x17
        /*006a*/ 	.short	(.L_30 - .L_29)
.L_29:
        /*006c*/ 	.word	0x00000000
        /*0070*/ 	.short	0x0004
        /*0072*/ 	.short	0x001c
        /*0074*/ 	.byte	0x00, 0xf0, 0x11, 0x00


	//----- nvinfo : EIATTR_KPARAM_INFO
	.align		4
.L_30:
        /*0078*/ 	.byte	0x04, 0x17
        /*007a*/ 	.short	(.L_32 - .L_31)
.L_31:
        /*007c*/ 	.word	0x00000000
        /*0080*/ 	.short	0x0003
        /*0082*/ 	.short	0x0018
        /*0084*/ 	.byte	0x00, 0xf0, 0x11, 0x00


	//----- nvinfo : EIATTR_KPARAM_INFO
	.align		4
.L_32:
        /*0088*/ 	.byte	0x04, 0x17
        /*008a*/ 	.short	(.L_34 - .L_33)
.L_33:
        /*008c*/ 	.word	0x00000000
        /*0090*/ 	.short	0x0002
        /*0092*/ 	.short	0x0010
        /*0094*/ 	.byte	0x00, 0xf4, 0x21, 0x00


	//----- nvinfo : EIATTR_KPARAM_INFO
	.align		4
.L_34:
        /*0098*/ 	.byte	0x04, 0x17
        /*009a*/ 	.short	(.L_36 - .L_35)
.L_35:
        /*009c*/ 	.word	0x00000000
        /*00a0*/ 	.short	0x0001
        /*00a2*/ 	.short	0x0008
        /*00a4*/ 	.byte	0x00, 0xf4, 0x21, 0x00


	//----- nvinfo : EIATTR_KPARAM_INFO
	.align		4
.L_36:
        /*00a8*/ 	.byte	0x04, 0x17
        /*00aa*/ 	.short	(.L_38 - .L_37)
.L_37:
        /*00ac*/ 	.word	0x00000000
        /*00b0*/ 	.short	0x0000
        /*00b2*/ 	.short	0x0000
        /*00b4*/ 	.byte	0x00, 0xf4, 0x21, 0x00


	//----- nvinfo : EIATTR_AT_ENTRY_FRAGMENTS
	.align		4
.L_38:
        /*00b8*/ 	.byte	0x04, 0x4f
        /*00ba*/ 	.short	(.L_40 - .L_39)


	//   ....[0]....
.L_39:
        /*00bc*/ 	.word	0x00000004


	//----- nvinfo : EIATTR_RESERVED_SMEM_USED
	.align		4
.L_40:
        /*00c0*/ 	.byte	0x01, 0x41
	.zero		2


	//----- nvinfo : EIATTR_SPARSE_MMA_MASK
	.align		4
        /*00c4*/ 	.byte	0x03, 0x50
        /*00c6*/ 	.short	0x0000


	//----- nvinfo : EIATTR_TCGEN05_1CTA_USED
	.align		4
        /*00c8*/ 	.byte	0x01, 0x51
	.zero		2


	//----- nvinfo : EIATTR_MAXREG_COUNT
	.align		4
        /*00cc*/ 	.byte	0x03, 0x1b
        /*00ce*/ 	.short	0x00ff


	//----- nvinfo : EIATTR_NUM_BARRIERS
	.align		4
        /*00d0*/ 	.byte	0x02, 0x4c
        /*00d2*/ 	.byte	0x01
	.zero		1


	//----- nvinfo : EIATTR_INT_WARP_WIDE_INSTR_OFFSETS
	.align		4
        /*00d4*/ 	.byte	0x04, 0x31
        /*00d6*/ 	.short	(.L_42 - .L_41)


	//   ....[0]....
.L_41:
        /*00d8*/ 	.word	0x00001750


	//   ....[1]....
        /*00dc*/ 	.word	0x00001770


	//   ....[2]....
        /*00e0*/ 	.word	0x000017f0


	//   ....[3]....
        /*00e4*/ 	.word	0x00001b00


	//   ....[4]....
        /*00e8*/ 	.word	0x00001b10


	//   ....[5]....
        /*00ec*/ 	.word	0x00001b60


	//   ....[6]....
        /*00f0*/ 	.word	0x00001b70


	//   ....[7]....
        /*00f4*/ 	.word	0x00001f90


	//   ....[8]....
        /*00f8*/ 	.word	0x00001fa0


	//   ....[9]....
        /*00fc*/ 	.word	0x00002120


	//   ....[10]....
        /*0100*/ 	.word	0x00002170


	//   ....[11]....
        /*0104*/ 	.word	0x000021a0


	//   ....[12]....
        /*0108*/ 	.word	0x000021d0


	//   ....[13]....
        /*010c*/ 	.word	0x00002690


	//   ....[14]....
        /*0110*/ 	.word	0x000026a0


	//   ....[15]....
        /*0114*/ 	.word	0x00002a10


	//   ....[16]....
        /*0118*/ 	.word	0x00002a20


	//   ....[17]....
        /*011c*/ 	.word	0x00002f10


	//   ....[18]....
        /*0120*/ 	.word	0x00002f60


	//----- nvinfo : EIATTR_COOP_GROUP_MASK_REGIDS
	.align		4
.L_42:
        /*0124*/ 	.byte	0x04, 0x29
        /*0126*/ 	.short	(.L_44 - .L_43)


	//   ....[0]....
.L_43:
        /*0128*/ 	.word	0xffffffff


	//   ....[1]....
        /*012c*/ 	.word	0xffffffff


	//   ....[2]....
        /*0130*/ 	.word	0xffffffff


	//   ....[3]....
        /*0134*/ 	.word	0xffffffff


	//   ....[4]....
        /*0138*/ 	.word	0xffffffff


	//   ....[5]....
        /*013c*/ 	.word	0xffffffff


	//   ....[6]....
        /*0140*/ 	.word	0xffffffff


	//   ....[7]....
        /*0144*/ 	.word	0xffffffff


	//   ....[8]....
        /*0148*/ 	.word	0xffffffff


	//   ....[9]....
        /*014c*/ 	.word	0xffffffff


	//----- nvinfo : EIATTR_COOP_GROUP_INSTR_OFFSETS
	.align		4
.L_44:
        /*0150*/ 	.byte	0x04, 0x28
        /*0152*/ 	.short	(.L_46 - .L_45)


	//   ....[0]....
.L_45:
        /*0154*/ 	.word	0x00000050


	//   ....[1]....
        /*0158*/ 	.word	0x00000310


	//   ....[2]....
        /*015c*/ 	.word	0x00000500


	//   ....[3]....
        /*0160*/ 	.word	0x000009a0


	//   ....[4]....
        /*0164*/ 	.word	0x00000ae0


	//   ....[5]....
        /*0168*/ 	.word	0x00000fe0


	//   ....[6]....
        /*016c*/ 	.word	0x00001120


	//   ....[7]....
        /*0170*/ 	.word	0x00001610


	//   ....[8]....
        /*0174*/ 	.word	0x00002da0


	//   ....[9]....
        /*0178*/ 	.word	0x00003010


	//----- nvinfo : EIATTR_VRC_CTA_INIT_COUNT
	.align		4
.L_46:
        /*017c*/ 	.byte	0x02, 0x4a
        /*017e*/ 	.byte	0x80
	.zero		1


	//----- nvinfo : EIATTR_MBARRIER_INSTR_OFFSETS
	.align		4
        /*0180*/ 	.byte	0x04, 0x39
        /*0182*/ 	.short	(.L_48 - .L_47)


	//   ....[0]....
.L_47:
        /*0184*/ 	.word	0x00001810
        /*0188*/ 	.word	0x000000ff
        /*018c*/ 	.word	0x00024000
        /*0190*/ 	.short	0x0100
        /*0192*/ 	.byte	0x0b
	.zero		1


	//   ....[1]....
        /*0194*/ 	.word	0x00001820
        /*0198*/ 	.word	0x000000ff
        /*019c*/ 	.word	0x00024020
        /*01a0*/ 	.short	0x0100
        /*01a2*/ 	.byte	0x0b
	.zero		1


	//   ....[2]....
        /*01a4*/ 	.word	0x000018d0
        /*01a8*/ 	.word	0x000000ff
        /*01ac*/ 	.word	0x00024008
        /*01b0*/ 	.short	0x0100
        /*01b2*/ 	.byte	0x0b
	.zero		1


	//   ....[3]....
        /*01b4*/ 	.word	0x000018e0
        /*01b8*/ 	.word	0x000000ff
        /*01bc*/ 	.word	0x00024028
        /*01c0*/ 	.short	0x0100
        /*01c2*/ 	.byte	0x0b
	.zero		1


	//   ....[4]....
        /*01c4*/ 	.word	0x000019f0
        /*01c8*/ 	.word	0x000000ff
        /*01cc*/ 	.word	0x00024010
        /*01d0*/ 	.short	0x0100
        /*01d2*/ 	.byte	0x0b
	.zero		1


	//   ....[5]....
        /*01d4*/ 	.word	0x00001a00
        /*01d8*/ 	.word	0x000000ff
        /*01dc*/ 	.word	0x00024030
        /*01e0*/ 	.short	0x0100
        /*01e2*/ 	.byte	0x0b
	.zero		1


	//   ....[6]....
        /*01e4*/ 	.word	0x00001c00
        /*01e8*/ 	.word	0x000000ff
        /*01ec*/ 	.word	0x00024000
        /*01f0*/ 	.short	0x010a
        /*01f2*/ 	.byte	0x0b
	.zero		1


	//   ....[7]....
        /*01f4*/ 	.word	0x00001ff0
        /*01f8*/ 	.word	0x000000ff
        /*01fc*/ 	.word	0x00024020
        /*0200*/ 	.short	0x010a
        /*0202*/ 	.byte	0x0b
	.zero		1


	//   ....[8]....
        /*0204*/ 	.word	0x00002250
        /*0208*/ 	.word	0x000000ff
        /*020c*/ 	.word	0x00024000
        /*0210*/ 	.short	0x010a
        /*0212*/ 	.byte	0x2a
	.zero		1


	//   ....[9]....
        /*0214*/ 	.word	0x000026e0
        /*0218*/ 	.word	0x000000ff
        /*021c*/ 	.word	0x00024020
        /*0220*/ 	.short	0x010a
        /*0222*/ 	.byte	0x2a
	.zero		1


	//   ....[10]....
        /*0224*/ 	.word	0x000027b0
        /*0228*/ 	.word	0x000000ff
        /*022c*/ 	.word	0x00024000
        /*0230*/ 	.short	0x0108
        /*0232*/ 	.byte	0x0b
	.zero		1


	//   ....[11]....
        /*0234*/ 	.word	0x000027c0
        /*0238*/ 	.word	0x000000ff
        /*023c*/ 	.word	0x00024020
        /*0240*/ 	.short	0x0108
        /*0242*/ 	.byte	0x0b
	.zero		1


	//   ....[12]....
        /*0244*/ 	.word	0x00002810
        /*0248*/ 	.word	0x000000ff
        /*024c*/ 	.word	0x00024008
        /*0250*/ 	.short	0x0108
        /*0252*/ 	.byte	0x0b
	.zero		1


	//   ....[13]....
        /*0254*/ 	.word	0x00002820
        /*0258*/ 	.word	0x000000ff
        /*025c*/ 	.word	0x00024028
        /*0260*/ 	.short	0x0108
        /*0262*/ 	.byte	0x0b
	.zero		1


	//   ....[14]....
        /*0264*/ 	.word	0x00002870
        /*0268*/ 	.word	0x000000ff
        /*026c*/ 	.word	0x00024010
        /*0270*/ 	.short	0x0108
        /*0272*/ 	.byte	0x0b
	.zero		1


	//   ....[15]....
        /*0274*/ 	.word	0x00002880
        /*0278*/ 	.word	0x000000ff
        /*027c*/ 	.word	0x00024030
        /*0280*/ 	.short	0x0108
        /*0282*/ 	.byte	0x0b
	.zero		1


	//   ....[16]....
        /*0284*/ 	.word	0x00003030
        /*0288*/ 	.word	0x000000ff
        /*028c*/ 	.word	0x00024000
        /*0290*/ 	.short	0x010a
        /*0292*/ 	.byte	0x0b
	.zero		1


	//   ....[17]....
        /*0294*/ 	.word	0x00003060
        /*0298*/ 	.word	0x000000ff
        /*029c*/ 	.word	0x00024020
        /*02a0*/ 	.short	0x010a
        /*02a2*/ 	.byte	0x0b
	.zero		1


	//   ....[18]....
        /*02a4*/ 	.word	0x00003090
        /*02a8*/ 	.word	0x000000ff
        /*02ac*/ 	.word	0x00024000
        /*02b0*/ 	.short	0x010a
        /*02b2*/ 	.byte	0x2a
	.zero		1


	//   ....[19]....
        /*02b4*/ 	.word	0x000030c0
        /*02b8*/ 	.word	0x000000ff
        /*02bc*/ 	.word	0x00024020
        /*02c0*/ 	.short	0x010a
        /*02c2*/ 	.byte	0x2a
	.zero		1


	//----- nvinfo : EIATTR_NUM_MBARRIERS
	.align		4
.L_48:
        /*02c4*/ 	.byte	0x03, 0x38
        /*02c6*/ 	.short	0x0006


	//----- nvinfo : EIATTR_EXIT_INSTR_OFFSETS
	.align		4
        /*02c8*/ 	.byte	0x04, 0x1c
        /*02ca*/ 	.short	(.L_50 - .L_49)


	//   ....[0]....
.L_49:
        /*02cc*/ 	.word	0x00003020


	//----- nvinfo : EIATTR_REQNTID
	.align		4
.L_50:
        /*02d0*/ 	.byte	0x04, 0x10
        /*02d2*/ 	.short	(.L_52 - .L_51)
.L_51:
        /*02d4*/ 	.word	0x00000080
        /*02d8*/ 	.word	0x00000001
        /*02dc*/ 	.word	0x00000001


	//----- nvinfo : EIATTR_CRS_STACK_SIZE
	.align		4
.L_52:
        /*02e0*/ 	.byte	0x04, 0x1e
        /*02e2*/ 	.short	(.L_54 - .L_53)
.L_53:
        /*02e4*/ 	.word	0x00000000


	//----- nvinfo : EIATTR_CBANK_PARAM_SIZE
	.align		4
.L_54:
        /*02e8*/ 	.byte	0x03, 0x19
        /*02ea*/ 	.short	0x0050


	//----- nvinfo : EIATTR_PARAM_CBANK
	.align		4
        /*02ec*/ 	.byte	0x04, 0x0a
        /*02ee*/ 	.short	(.L_56 - .L_55)
	.align		4
.L_55:
        /*02f0*/ 	.word	index@(.nv.constant0.gluon_tcgen05)
        /*02f4*/ 	.short	0x0380
        /*02f6*/ 	.short	0x0050


	//----- nvinfo : EIATTR_SW_WAR
	.align		4
.L_56:
        /*02f8*/ 	.byte	0x04, 0x36
        /*02fa*/ 	.short	(.L_58 - .L_57)
.L_57:
        /*02fc*/ 	.word	0x00000008
.L_58:


//--------------------- .nv.compat                --------------------------
	.section	.nv.compat,"",@"SHT_CUDA_COMPAT_INFO"
	.align	4
        /*0000*/ 	.byte	0x02, 0x02, 0x02, 0x00, 0x02, 0x05, 0x05, 0x00, 0x02, 0x03, 0x03, 0x00, 0x02, 0x06, 0x01, 0x00


//--------------------- .nv.callgraph             --------------------------
	.section	.nv.callgraph,"",@"SHT_CUDA_CALLGRAPH"
	.align	4
	.sectionentsize	8
	.align		4
        /*0000*/ 	.word	0x00000000
	.align		4
        /*0004*/ 	.word	0xffffffff
	.align		4
        /*0008*/ 	.word	0x00000000
	.align		4
        /*000c*/ 	.word	0xfffffffe
	.align		4
        /*0010*/ 	.word	0x00000000
	.align		4
        /*0014*/ 	.word	0xfffffffd
	.align		4
        /*0018*/ 	.word	0x00000000
	.align		4
        /*001c*/ 	.word	0xfffffffc


//--------------------- .text.gluon_tcgen05       --------------------------
	.section	.text.gluon_tcgen05,"ax",@progbits
	.align	128
        .global         gluon_tcgen05
        .type           gluon_tcgen05,@function
        .size           gluon_tcgen05,(.L_x_81 - gluon_tcgen05)
        .other          gluon_tcgen05,@"STO_CUDA_ENTRY STV_DEFAULT"
gluon_tcgen05:
.text.gluon_tcgen05:
[----:B------:R-:W1:Y:S01]  /*0000*/  LDC R1, c[0x0][0x37c] ;  /* 0x0000df00ff017b82 */ /* 0x000e620000000800 */
[----:B------:R-:W2:Y:S02]  /*0010*/  S2R R0, SR_TID.X ;  /* 0x0000000000007919 */ /* 0x000ea40000002100 */
[----:B--2---:R-:W-:-:S13]  /*0020*/  ISETP.GE.U32.AND P2, PT, R0, 0x20, PT ;  /* 0x000000200000780c */ /* 0x004fda0003f46070 */
[----:B------:R-:W-:Y:S05]  /*0030*/  @P2 BRA `(.L_x_0) ;  /* 0x0000000000b82947 */ /* 0x000fea0003800000 */
[----:B------:R-:W2:Y:S01]  /*0040*/  S2UR UR6, SR_CgaCtaId ;  /* 0x00000000000679c3 */ /* 0x000ea20000008800 */
[----:B------:R-:W-:Y:S01]  /*0050*/  NOP ;  /* 0x0000000000007918 */ /* 0x000fe20000000000 */
[----:B------:R-:W-:Y:S02]  /*0060*/  UMOV UR4, 0x40 ;  /* 0x0000004000047882 */ /* 0x000fe40000000000 */
[----:B--2---:R-:W-:-:S09]  /*0070*/  ULEA UR4, UR6, UR4, 0x18 ;  /* 0x0000000406047291 */ /* 0x004fd2000f8ec0ff */
[----:B------:R-:W2:Y:S01]  /*0080*/  LDS.U8 R2, [UR4] ;  /* 0x00000004ff027984 */ /* 0x000ea20008000000 */
[----:B------:R-:W-:Y:S02]  /*0090*/  UMOV UR4, 0x400 ;  /* 0x0000040000047882 */ /* 0x000fe40000000000 */
[----:B------:R-:W-:Y:S01]  /*00a0*/  ULEA UR4, UR6, UR4, 0x18 ;  /* 0x0000000406047291 */ /* 0x000fe2000f8ec0ff */
[----:B--2---:R-:W-:-:S13]  /*00b0*/  ISETP.NE.AND P0, PT, R2, RZ, PT ;  /* 0x000000ff0200720c */ /* 0x004fda0003f05270 */
[----:B------:R-:W-:Y:S05]  /*00c0*/  @P0 BRA `(.L_x_1) ;  /* 0x00000000007c0947 */ /* 0x000fea0003800000 */
[----:B------:R-:W-:-:S13]  /*00d0*/  ELECT P0, URZ, PT ;  /* 0x0000000000ff782f */ /* 0x000fda0003800000 */
[----:B------:R-:W-:Y:S05]  /*00e0*/  @!P0 BRA `(.L_x_2) ;  /* 0x0000000000848947 */ /* 0x000fea0003800000 */
[----:B------:R-:W-:Y:S01]  /*00f0*/  UMOV UR5, 0x4 ;  /* 0x0000000400057882 */ /* 0x000fe20000000000 */
[----:B------:R-:W-:Y:S02]  /*0100*/  IMAD.MOV.U32 R5, RZ, RZ, 0x1 ;  /* 0x00000001ff057424 */ /* 0x000fe400078e00ff */
[----:B------:R-:W-:Y:S02]  /*0110*/  IMAD.MOV.U32 R3, RZ, RZ, 0xf ;  /* 0x0000000fff037424 */ /* 0x000fe400078e00ff */
[----:B------:R-:W-:Y:S04]  /*0120*/  DEPBAR.LE SB2, 0x36 ;  /* 0x0000ad800000791a */ /* 0x000fe80000000000 */
[----:B------:R-:W2:Y:S02]  /*0130*/  UTCATOMSWS.FIND_AND_SET.ALIGN UP0, UR5, UR5 ;  /* 0x00000005000575e3 */ /* 0x000ea40008000800 */
[----:B--2---:R-:W-:-:S04]  /*0140*/  PLOP3.LUT P0, PT, PT, PT, UP0, 0x80, 0x8 ;  /* 0x000000000008781c */ /* 0x004fc80003f0f008 */
[----:B------:R-:W-:-:S04]  /*0150*/  SEL R2, RZ, 0xffffffff, !P0 ;  /* 0xffffffffff027807 */ /* 0x000fc80004000000 */
[----:B------:R-:W-:Y:S01]  /*0160*/  ISETP.NE.AND P0, PT, R2, RZ, PT ;  /* 0x000000ff0200720c */ /* 0x000fe20003f05270 */
[----:B------:R-:W-:-:S12]  /*0170*/  IMAD.U32 R2, RZ, RZ, UR5 ;  /* 0x00000005ff027e24 */ /* 0x000fd8000f8e00ff */
[----:B------:R-:W-:Y:S05]  /*0180*/  @P0 BRA `(.L_x_3) ;  /* 0x0000000000240947 */ /* 0x000fea0003800000 */
.L_x_4:
[----:B------:R-:W-:Y:S05]  /*0190*/  NANOSLEEP 0x64 ;  /* 0x000000640000795d */ /* 0x000fea0003800000 */
[----:B------:R-:W-:-:S05]  /*01a0*/  UMOV UR5, 0x4 ;  /* 0x0000000400057882 */ /* 0x000fca0000000000 */
[----:B------:R-:W-:Y:S04]  /*01b0*/  DEPBAR.LE SB2, 0x36 ;  /* 0x0000ad800000791a */ /* 0x000fe80000000000 */
[----:B------:R-:W2:Y:S02]  /*01c0*/  UTCATOMSWS.FIND_AND_SET.ALIGN UP0, UR5, UR5 ;  /* 0x00000005000575e3 */ /* 0x000ea40008000800 */
[----:B--2---:R-:W-:-:S04]  /*01d0*/  PLOP3.LUT P0, PT, PT, PT, UP0, 0x80, 0x8 ;  /* 0x000000000008781c */ /* 0x004fc80003f0f008 */
[----:B------:R-:W-:-:S04]  /*01e0*/  SEL R2, RZ, 0xffffffff, !P0 ;  /* 0xffffffffff027807 */ /* 0x000fc80004000000 */
[----:B------:R-:W-:Y:S01]  /*01f0*/  ISETP.NE.AND P0, PT, R2, RZ, PT ;  /* 0x000000ff0200720c */ /* 0x000fe20003f05270 */
[----:B------:R-:W-:-:S12]  /*0200*/  IMAD.U32 R2, RZ, RZ, UR5 ;  /* 0x00000005ff027e24 */ /* 0x000fd8000f8e00ff */
[----:B------:R-:W-:Y:S05]  /*0210*/  @!P0 BRA `(.L_x_4) ;  /* 0xfffffffc00dc8947 */ /* 0x000fea000383ffff */
.L_x_3:
[C---:B------:R-:W-:Y:S01]  /*0220*/  VIADD R4, R2.reuse, 0x10 ;  /* 0x0000001002047836 */ /* 0x040fe20000000000 */
[----:B------:R-:W-:Y:S01]  /*0230*/  UMOV UR5, 0x50 ;  /* 0x0000005000057882 */ /* 0x000fe20000000000 */
[----:B------:R-:W-:Y:S01]  /*0240*/  SHF.L.U32 R3, R3, R2, RZ ;  /* 0x0000000203037219 */ /* 0x000fe200000006ff */
[----:B------:R-:W-:Y:S01]  /*0250*/  ULEA UR5, UR6, UR5, 0x18 ;  /* 0x0000000506057291 */ /* 0x000fe2000f8ec0ff */
[----:B------:R-:W-:Y:S01]  /*0260*/  IMAD.SHL.U32 R2, R2, 0x20, RZ ;  /* 0x0000002002027824 */ /* 0x000fe200078e00ff */
[----:B------:R-:W-:-:S04]  /*0270*/  SHF.L.U32 R4, R5, R4, RZ ;  /* 0x0000000405047219 */ /* 0x000fc800000006ff */
[----:B------:R-:W-:-:S05]  /*0280*/  LOP3.LUT R3, R4, R3, RZ, 0xfc, !PT ;  /* 0x0000000304037212 */ /* 0x000fca00078efcff */
[----:B------:R2:W-:Y:S04]  /*0290*/  ATOMS.OR RZ, [UR5], R3 ;  /* 0x00000003ffff798c */ /* 0x0005e8000b000005 */
[----:B------:R2:W-:Y:S01]  /*02a0*/  STS [UR4], R2 ;  /* 0x00000002ff007988 */ /* 0x0005e20008000804 */
[----:B------:R-:W-:Y:S05]  /*02b0*/  BRA `(.L_x_2) ;  /* 0x0000000000107947 */ /* 0x000fea0003800000 */
.L_x_1:
[----:B------:R-:W-:Y:S01]  /*02c0*/  IMAD.MOV.U32 R3, RZ, RZ, -0x1 ;  /* 0xffffffffff037424 */ /* 0x000fe200078e00ff */
[----:B------:R-:W-:-:S04]  /*02d0*/  MOV R2, 0x300 ;  /* 0x0000030000027802 */ /* 0x000fc80000000f00 */
[----:B------:R2:W-:Y:S03]  /*02e0*/  STS [UR4], R3 ;  /* 0x00000003ff007988 */ /* 0x0005e60008000804 */
[----:B-12---:R-:W-:Y:S05]  /*02f0*/  CALL.REL.NOINC `($__internal_1_$__cuda_sm10x_tcgen05_guardrail_trap_phase_invalid_during_alloc) ;  /* 0x0000002c00887944 */ /* 0x006fea0003c00000 */
.L_x_2:
[----:B------:R-:W-:Y:S05]  /*0300*/  WARPSYNC.ALL ;  /* 0x0000000000007948 */ /* 0x000fea0003800000 */
[----:B------:R-:W-:Y:S01]  /*0310*/  NOP ;  /* 0x0000000000007918 */ /* 0x000fe20000000000 */
.L_x_0:
[----:B------:R-:W3:Y:S08]  /*0320*/  S2UR UR4, SR_CgaCtaId ;  /* 0x00000000000479c3 */ /* 0x000ef00000008800 */
[----:B------:R-:W-:Y:S01]  /*0330*/  BAR.SYNC.DEFER_BLOCKING 0x0 ;  /* 0x0000000000007b1d */ /* 0x000fe20000010000 */
[----:B------:R-:W-:-:S05]  /*0340*/  LOP3.LUT R68, R0, 0x7f, RZ, 0xc0, !PT ;  /* 0x0000007f00447812 */ /* 0x000fca00078ec0ff */
[----:B------:R-:W-:Y:S02]  /*0350*/  UMOV UR11, 0x400 ;  /* 0x00000400000b7882 */ /* 0x000fe40000000000 */
[----:B--2---:R-:W2:Y:S08]  /*0360*/  LDC R3, c[0x0][0x398] ;  /* 0x0000e600ff037b82 */ /* 0x004eb00000000800 */
[----:B------:R-:W4:Y:S01]  /*0370*/  LDC R10, c[0x0][0x3a0] ;  /* 0x0000e800ff0a7b82 */ /* 0x000f220000000800 */
[----:B---3--:R-:W-:-:S07]  /*0380*/  ULEA UR11, UR4, UR11, 0x18 ;  /* 0x0000000b040b7291 */ /* 0x008fce000f8ec0ff */
[----:B------:R-:W3:Y:S02]  /*0390*/  S2UR UR7, SR_CTAID.Y ;  /* 0x00000000000779c3 */ /* 0x000ee40000002600 */
[----:B------:R-:W5:Y:S06]  /*03a0*/  LDS R4, [UR11] ;  /* 0x0000000bff047984 */ /* 0x000f6c0008000800 */
[----:B------:R-:W-:Y:S06]  /*03b0*/  BAR.SYNC.DEFER_BLOCKING 0x0 ;  /* 0x0000000000007b1d */ /* 0x000fec0000010000 */
[----:B------:R-:W-:Y:S05]  /*03c0*/  @P2 BRA `(.L_x_5) ;  /* 0x0000000000182947 */ /* 0x000fea0003800000 */
[----:B------:R-:W-:Y:S01]  /*03d0*/  ELECT P0, URZ, PT ;  /* 0x0000000000ff782f */ /* 0x000fe20003800000 */
[----:B------:R-:W-:Y:S01]  /*03e0*/  IMAD.MOV.U32 R2, RZ, RZ, 0x1 ;  /* 0x00000001ff027424 */ /* 0x000fe200078e00ff */
[----:B------:R-:W-:Y:S01]  /*03f0*/  UMOV UR5, 0x40 ;  /* 0x0000004000057882 */ /* 0x000fe20000000000 */
[----:B------:R-:W-:Y:S01]  /*0400*/  UVIRTCOUNT.DEALLOC.SMPOOL 0x80 ;  /* 0x000000800000784c */ /* 0x000fe20000000000 */
[----:B------:R-:W-:-:S09]  /*0410*/  ULEA UR5, UR4, UR5, 0x18 ;  /* 0x0000000504057291 */ /* 0x000fd2000f8ec0ff */
[----:B------:R5:W-:Y:S03]  /*0420*/  @P0 STS.U8 [UR5], R2 ;  /* 0x00000002ff000988 */ /* 0x000be60008000005 */
.L_x_5:
[----:B------:R-:W5:Y:S01]  /*0430*/  S2UR UR4, SR_CTAID.Z ;  /* 0x00000000000479c3 */ /* 0x000f620000002700 */
[----:B------:R-:W4:Y:S01]  /*0440*/  LDCU UR5, c[0x0][0x370] ;  /* 0x00006e00ff0577ac */ /* 0x000f220008000800 */
[C---:B------:R-:W-:Y:S01]  /*0450*/  ISETP.GE.U32.AND P0, PT, R68.reuse, 0x20, PT ;  /* 0x000000204400780c */ /* 0x040fe20003f06070 */
[----:B--2--5:R-:W-:Y:S01]  /*0460*/  VIADD R2, R3, 0xffffffff ;  /* 0xffffffff03027836 */ /* 0x024fe20000000000 */
[C---:B------:R-:W-:Y:S01]  /*0470*/  ISETP.NE.U32.AND P3, PT, R68.reuse, RZ, PT ;  /* 0x000000ff4400720c */ /* 0x040fe20003f65070 */
[----:B------:R-:W2:Y:S01]  /*0480*/  LDCU UR6, c[0x0][0x374] ;  /* 0x00006e80ff0677ac */ /* 0x000ea20008000800 */
[----:B------:R-:W-:Y:S01]  /*0490*/  LEA R11, R68, UR11, 0x2 ;  /* 0x0000000b440b7c11 */ /* 0x000fe2000f8e10ff */
[----:B----4-:R-:W-:Y:S01]  /*04a0*/  VIADD R12, R10, 0xffffffff ;  /* 0xffffffff0a0c7836 */ /* 0x010fe20000000000 */
[----:B------:R-:W4:Y:S01]  /*04b0*/  S2UR UR15, SR_CTAID.X ;  /* 0x00000000000f79c3 */ /* 0x000f220000002500 */
[----:B------:R-:W5:Y:S01]  /*04c0*/  LDCU.64 UR12, c[0x0][0x3c0] ;  /* 0x00007800ff0c77ac */ /* 0x000f620008000a00 */
[----:B------:R-:W-:Y:S01]  /*04d0*/  R2UR UR10, R4 ;  /* 0x00000000040a72ca */ /* 0x000fe200000e0000 */
[----:B------:R-:W-:Y:S04]  /*04e0*/  BSSY.RECONVERGENT B0, `(.L_x_6) ;  /* 0x0000011000007945 */ /* 0x000fe80003800200 */
[----:B------:R3:W-:Y:S01]  /*04f0*/  @!P0 STS [R11], RZ ;  /* 0x000000ff0b008388 */ /* 0x0007e20000000800 */
[----:B------:R-:W-:-:S03]  /*0500*/  NOP ;  /* 0x0000000000007918 */ /* 0x000fc60000000000 */
[----:B------:R3:W-:Y:S02]  /*0510*/  @!P3 STS [UR11+0x24], R2 ;  /* 0x00002402ff00b988 */ /* 0x0007e4000800080b */
[----:B--23--:R-:W-:Y:S02]  /*0520*/  UIMAD UR4, UR4, UR6, UR7 ;  /* 0x00000006040472a4 */ /* 0x00cfe4000f8e0207 */
[----:B------:R2:W-:Y:S02]  /*0530*/  @!P3 STS [UR11+0x20], R12 ;  /* 0x0000200cff00b988 */ /* 0x0005e4000800080b */
[----:B----4-:R-:W-:-:S04]  /*0540*/  UIMAD UR4, UR4, UR5, UR15 ;  /* 0x00000005040472a4 */ /* 0x010fc8000f8e020f */
[----:B------:R-:W-:-:S04]  /*0550*/  UIMAD UR4, UR4, 0x180, URZ ;  /* 0x00000180040478a4 */ /* 0x000fc8000f8e02ff */
[----:B-----5:R-:W-:-:S04]  /*0560*/  UIADD3 UR8, UP0, UPT, UR4, UR12, URZ ;  /* 0x0000000c04087290 */ /* 0x020fc8000ff1e0ff */
[----:B------:R-:W-:Y:S01]  /*0570*/  ULEA.HI.X.SX32 UR9, UR4, UR13, 0x1, UP0 ;  /* 0x0000000d04097291 */ /* 0x000fe200080f0eff */
[----:B--2---:R-:W-:Y:S11]  /*0580*/  @P3 BRA `(.L_x_7) ;  /* 0x0000000000183947 */ /* 0x004ff60003800000 */
[----:B------:R-:W2:Y:S01]  /*0590*/  LDS R3, [UR11+0x8] ;  /* 0x0000080bff037984 */ /* 0x000ea20008000800 */
[----:B------:R-:W3:Y:S01]  /*05a0*/  LDC.64 R6, c[0x0][0x380] ;  /* 0x0000e000ff067b82 */ /* 0x000ee20000000a00 */
[----:B------:R-:W-:Y:S02]  /*05b0*/  IMAD.MOV.U32 R4, RZ, RZ, 0x70 ;  /* 0x00000070ff047424 */ /* 0x000fe400078e00ff */
[----:B---3--:R3:W-:Y:S03]  /*05c0*/  STS.64 [UR11], R6 ;  /* 0x00000006ff007988 */ /* 0x0087e60008000a0b */
[----:B--2---:R-:W-:-:S05]  /*05d0*/  LOP3.LUT R3, R3, 0x10, R4, 0xd8, !PT ;  /* 0x0000001003037812 */ /* 0x004fca00078ed804 */
[----:B------:R3:W-:Y:S02]  /*05e0*/  STS [UR11+0x8], R3 ;  /* 0x00000803ff007988 */ /* 0x0007e4000800080b */
.L_x_7:
[----:B------:R-:W-:Y:S05]  /*05f0*/  BSYNC.RECONVERGENT B0 ;  /* 0x0000000000007941 */ /* 0x000fea0003800200 */
.L_x_6:
[----:B------:R-:W-:Y:S04]  /*0600*/  BSSY.RECONVERGENT B0, `(.L_x_8) ;  /* 0x000000a000007945 */ /* 0x000fe80003800200 */
[----:B------:R-:W-:Y:S05]  /*0610*/  @P3 BRA `(.L_x_9) ;  /* 0x0000000000203947 */ /* 0x000fea0003800000 */
[----:B---3--:R-:W2:Y:S01]  /*0620*/  LDS R3, [UR11+0x34] ;  /* 0x0000340bff037984 */ /* 0x008ea20008000800 */
[----:B------:R-:W-:Y:S02]  /*0630*/  IMAD.MOV.U32 R4, RZ, RZ, 0x3f000000 ;  /* 0x3f000000ff047424 */ /* 0x000fe400078e00ff */
[----:B------:R-:W-:Y:S01]  /*0640*/  @!P3 IMAD.MOV.U32 R5, RZ, RZ, 0x3f ;  /* 0x0000003fff05b424 */ /* 0x000fe200078e00ff */
[----:B------:R-:W3:Y:S02]  /*0650*/  @!P3 LDS R6, [UR11+0x38] ;  /* 0x0000380bff06b984 */ /* 0x000ee40008000800 */
[----:B--2---:R-:W-:Y:S02]  /*0660*/  LOP3.LUT R3, R3, 0xff000000, R4, 0xb8, !PT ;  /* 0xff00000003037812 */ /* 0x004fe400078eb804 */
[----:B---3--:R-:W-:-:S03]  /*0670*/  @!P3 LOP3.LUT R4, R6, 0xff, R5, 0xb8, !PT ;  /* 0x000000ff0604b812 */ /* 0x008fc600078eb805 */
[----:B------:R2:W-:Y:S04]  /*0680*/  STS [UR11+0x34], R3 ;  /* 0x00003403ff007988 */ /* 0x0005e8000800080b */
[----:B------:R2:W-:Y:S02]  /*0690*/  @!P3 STS [UR11+0x38], R4 ;  /* 0x00003804ff00b988 */ /* 0x0005e4000800080b */
.L_x_9:
[----:B------:R-:W-:Y:S05]  /*06a0*/  BSYNC.RECONVERGENT B0 ;  /* 0x0000000000007941 */ /* 0x000fea0003800200 */
.L_x_8:
[----:B------:R-:W-:Y:S04]  /*06b0*/  BSSY.RECONVERGENT B0, `(.L_x_10) ;  /* 0x000000e000007945 */ /* 0x000fe80003800200 */
[----:B------:R-:W-:Y:S05]  /*06c0*/  @P3 BRA `(.L_x_11) ;  /* 0x0000000000303947 */ /* 0x000fea0003800000 */
[----:B--2---:R-:W2:Y:S01]  /*06d0*/  LDS R4, [UR11+0x34] ;  /* 0x0000340bff047984 */ /* 0x004ea20008000800 */
[----:B------:R-:W4:Y:S03]  /*06e0*/  LDC.64 R8, c[0x0][0x3a8] ;  /* 0x0000ea00ff087b82 */ /* 0x000f260000000a00 */
[----:B---3--:R-:W3:Y:S01]  /*06f0*/  LDS R3, [UR11+0x1c] ;  /* 0x00001c0bff037984 */ /* 0x008ee20008000800 */
[C---:B----4-:R-:W-:Y:S01]  /*0700*/  SHF.L.U64.HI R6, R8.reuse, 0x1, R9 ;  /* 0x0000000108067819 */ /* 0x050fe20000010209 */
[----:B------:R-:W-:-:S03]  /*0710*/  IMAD.SHL.U32 R5, R8, 0x2, RZ ;  /* 0x0000000208057824 */ /* 0x000fc600078e00ff */
[--C-:B------:R-:W-:Y:S02]  /*0720*/  SHF.R.U32.HI R8, RZ, 0x4, R6.reuse ;  /* 0x00000004ff087819 */ /* 0x100fe40000011606 */
[----:B------:R-:W-:-:S05]  /*0730*/  SHF.R.U64 R5, R5, 0x4, R6 ;  /* 0x0000000405057819 */ /* 0x000fca0000001206 */
[----:B------:R4:W-:Y:S01]  /*0740*/  STS [UR11+0xc], R5 ;  /* 0x00000c05ff007988 */ /* 0x0009e2000800080b */
[----:B--2---:R-:W-:Y:S02]  /*0750*/  LOP3.LUT R4, R4, 0x7, RZ, 0xb8, !PT ;  /* 0x0000000704047812 */ /* 0x004fe400078eb8ff */
[----:B---3--:R-:W-:-:S03]  /*0760*/  LOP3.LUT R3, R3, 0xf, R8, 0xb8, !PT ;  /* 0x0000000f03037812 */ /* 0x008fc600078eb808 */
[----:B------:R4:W-:Y:S04]  /*0770*/  STS [UR11+0x34], R4 ;  /* 0x00003404ff007988 */ /* 0x0009e8000800080b */
[----:B------:R4:W-:Y:S02]  /*0780*/  STS [UR11+0x1c], R3 ;  /* 0x00001c03ff007988 */ /* 0x0009e4000800080b */
.L_x_11:
[----:B------:R-:W-:Y:S05]  /*0790*/  BSYNC.RECONVERGENT B0 ;  /* 0x0000000000007941 */ /* 0x000fea0003800200 */
.L_x_10:
[----:B------:R-:W-:Y:S04]  /*07a0*/  BSSY.RECONVERGENT B1, `(.L_x_12) ;  /* 0x000001a000017945 */ /* 0x000fe80003800200 */
[----:B------:R-:W-:Y:S04]  /*07b0*/  BSSY.RELIABLE B0, `(.L_x_13) ;  /* 0x0000015000007945 */ /* 0x000fe80003800100 */
[----:B------:R-:W-:Y:S05]  /*07c0*/  @P3 BRA `(.L_x_14) ;  /* 0x0000000000203947 */ /* 0x000fea0003800000 */
[----:B--234-:R-:W2:Y:S02]  /*07d0*/  LDS R3, [UR11+0x34] ;  /* 0x0000340bff037984 */ /* 0x01cea40008000800 */
[----:B--2---:R-:W-:-:S05]  /*07e0*/  LOP3.LUT R3, R3, 0x38, RZ, 0xb8, !PT ;  /* 0x0000003803037812 */ /* 0x004fca00078eb8ff */
[----:B------:R2:W-:Y:S01]  /*07f0*/  STS [UR11+0x34], R3 ;  /* 0x00003403ff007988 */ /* 0x0005e2000800080b */
[----:B------:R-:W-:Y:S05]  /*0800*/  @P3 BRA `(.L_x_15) ;  /* 0x0000000000203947 */ /* 0x000fea0003800000 */
[----:B--2---:R-:W2:Y:S01]  /*0810*/  LDS R3, [UR11+0x8] ;  /* 0x0000080bff037984 */ /* 0x004ea20008000800 */
[----:B------:R-:W-:-:S05]  /*0820*/  IMAD.MOV.U32 R4, RZ, RZ, 0x780 ;  /* 0x00000780ff047424 */ /* 0x000fca00078e00ff */
[----:B--2---:R-:W-:-:S05]  /*0830*/  LOP3.LUT R3, R3, 0x500, R4, 0xd8, !PT ;  /* 0x0000050003037812 */ /* 0x004fca00078ed804 */
[----:B------:R5:W-:Y:S02]  /*0840*/  STS [UR11+0x8], R3 ;  /* 0x00000803ff007988 */ /* 0x000be4000800080b */
.L_x_14:
[----:B------:R-:W-:Y:S05]  /*0850*/  @P3 BRA `(.L_x_16) ;  /* 0x0000000000283947 */ /* 0x000fea0003800000 */
[----:B--2345:R-:W2:Y:S02]  /*0860*/  LDS R3, [UR11+0x8] ;  /* 0x0000080bff037984 */ /* 0x03cea40008000800 */
[----:B--2---:R-:W-:-:S05]  /*0870*/  LOP3.LUT R3, R3, 0x1800, RZ, 0xb8, !PT ;  /* 0x0000180003037812 */ /* 0x004fca00078eb8ff */
[----:B------:R3:W-:Y:S02]  /*0880*/  STS [UR11+0x8], R3 ;  /* 0x00000803ff007988 */ /* 0x0007e4000800080b */
.L_x_15:
[----:B------:R-:W-:Y:S05]  /*0890*/  @P3 BREAK.RELIABLE B0 ;  /* 0x0000000000003942 */ /* 0x000fea0003800100 */
[----:B------:R-:W-:Y:S05]  /*08a0*/  @P3 BRA `(.L_x_17) ;  /* 0x0000000000243947 */ /* 0x000fea0003800000 */
[----:B------:R-:W4:Y:S01]  /*08b0*/  LDS R4, [UR11+0x8] ;  /* 0x0000080bff047984 */ /* 0x000f220008000800 */
[----:B--23--:R-:W-:-:S05]  /*08c0*/  IMAD.MOV.U32 R3, RZ, RZ, 0x6000 ;  /* 0x00006000ff037424 */ /* 0x00cfca00078e00ff */
[----:B----4-:R-:W-:-:S04]  /*08d0*/  LOP3.LUT R3, R4, 0x6000, R3, 0xd8, !PT ;  /* 0x0000600004037812 */ /* 0x010fc800078ed803 */
[----:B------:R-:W-:-:S05]  /*08e0*/  LOP3.LUT R3, R3, 0x400000, RZ, 0xb8, !PT ;  /* 0x0040000003037812 */ /* 0x000fca00078eb8ff */
[----:B------:R2:W-:Y:S02]  /*08f0*/  STS [UR11+0x8], R3 ;  /* 0x00000803ff007988 */ /* 0x0005e4000800080b */
.L_x_16:
[----:B------:R-:W-:Y:S05]  /*0900*/  BSYNC.RELIABLE B0 ;  /* 0x0000000000007941 */ /* 0x000fea0003800100 */
.L_x_13:
[----:B--2345:R-:W2:Y:S02]  /*0910*/  @!P3 LDS R3, [UR11+0x8] ;  /* 0x0000080bff03b984 */ /* 0x03cea40008000800 */
[----:B--2---:R-:W-:-:S05]  /*0920*/  @!P3 LOP3.LUT R3, R3, 0x8000, RZ, 0xb8, !PT ;  /* 0x000080000303b812 */ /* 0x004fca00078eb8ff */
[----:B------:R4:W-:Y:S02]  /*0930*/  @!P3 STS [UR11+0x8], R3 ;  /* 0x00000803ff00b988 */ /* 0x0009e4000800080b */
.L_x_17:
[----:B------:R-:W-:Y:S05]  /*0940*/  BSYNC.RECONVERGENT B1 ;  /* 0x0000000000017941 */ /* 0x000fea0003800200 */
.L_x_12:
[----:B------:R-:W-:Y:S05]  /*0950*/  WARPSYNC.ALL ;  /* 0x0000000000007948 */ /* 0x000fea0003800000 */
[----:B------:R-:W-:Y:S01]  /*0960*/  NOP ;  /* 0x0000000000007918 */ /* 0x000fe20000000000 */
[----:B------:R-:W-:Y:S05]  /*0970*/  @P0 BRA `(.L_x_18) ;  /* 0x0000000000300947 */ /* 0x000fea0003800000 */
[----:B--234-:R-:W2:Y:S01]  /*0980*/  S2R R3, SR_LANEID ;  /* 0x0000000000037919 */ /* 0x01cea20000000000 */
[----:B------:R-:W-:Y:S05]  /*0990*/  WARPSYNC.ALL ;  /* 0x0000000000007948 */ /* 0x000fea0003800000 */
[----:B------:R-:W-:Y:S01]  /*09a0*/  NOP ;  /* 0x0000000000007918 */ /* 0x000fe20000000000 */
[----:B--2---:R-:W-:-:S05]  /*09b0*/  IMAD.SHL.U32 R3, R3, 0x4, RZ ;  /* 0x0000000403037824 */ /* 0x004fca00078e00ff */
[----:B------:R-:W2:Y:S01]  /*09c0*/  LDS R7, [R3+UR11] ;  /* 0x0000000b03077984 */ /* 0x000ea20008000800 */
[----:B------:R-:W-:-:S05]  /*09d0*/  IADD3 R4, P1, PT, R3, UR8, RZ ;  /* 0x0000000803047c10 */ /* 0x000fca000ff3e0ff */
[----:B------:R-:W-:-:S05]  /*09e0*/  IMAD.X R5, RZ, RZ, UR9, P1 ;  /* 0x00000009ff057e24 */ /* 0x000fca00088e06ff */
[----:B--2---:R5:W2:Y:S01]  /*09f0*/  ATOMG.E.EXCH.STRONG.GPU PT, RZ, [R4], R7 ;  /* 0x0000000704ff73a8 */ /* 0x004aa200041ee100 */
[----:B------:R-:W-:-:S04]  /*0a00*/  DEPBAR {5,4,3,2,1,0} ;  /* 0x0000003f0000791a */ /* 0x000fc80000000000 */
[----:B------:R-:W3:Y:S02]  /*0a10*/  CCTL.E.C.LDCU.IV.DEEP [UR8] ;  /* 0x0000000008007540 */ /* 0x000ee40009c08000 */
[----:B---3--:R5:W-:Y:S01]  /*0a20*/  UTMACCTL.IV [UR8] ;  /* 0x00000000080079b9 */ /* 0x008be20008000000 */
[----:B------:R-:W-:Y:S01]  /*0a30*/  NOP ;  /* 0x0000000000007918 */ /* 0x000fe20000000000 */
.L_x_18:
[----:B------:R-:W-:Y:S05]  /*0a40*/  @P0 BRA `(.L_x_19) ;  /* 0x00000000000c0947 */ /* 0x000fea0003800000 */
[----:B------:R0:W-:Y:S01]  /*0a50*/  UTMACMDFLUSH ;  /* 0x00000000000079b7 */ /* 0x0001e20000000000 */
[----:B------:R-:W-:Y:S05]  /*0a60*/  @P0 BRA `(.L_x_19) ;  /* 0x0000000000040947 */ /* 0x000fea0003800000 */
[----:B------:R-:W-:-:S04]  /*0a70*/  DEPBAR.LE SB0, 0x0 ;  /* 0x000080000000791a */ /* 0x000fc80000000000 */
.L_x_19:
[----:B------:R-:W-:Y:S05]  /*0a80*/  WARPSYNC.ALL ;  /* 0x0000000000007948 */ /* 0x000fea0003800000 */
[----:B------:R-:W-:Y:S01]  /*0a90*/  NOP ;  /* 0x0000000000007918 */ /* 0x000fe20000000000 */
[----:B--2---:R-:W-:Y:S06]  /*0aa0*/  BAR.SYNC.DEFER_BLOCKING 0x0 ;  /* 0x0000000000007b1d */ /* 0x004fec0000010000 */
[----:B------:R-:W-:Y:S02]  /*0ab0*/  BSSY.RECONVERGENT B1, `(.L_x_20) ;  /* 0x000000b000017945 */ /* 0x000fe40003800200 */
[----:B------:R-:W-:Y:S06]  /*0ac0*/  BAR.SYNC.DEFER_BLOCKING 0x0 ;  /* 0x0000000000007b1d */ /* 0x000fec0000010000 */
[----:B------:R2:W-:Y:S01]  /*0ad0*/  @!P0 STS [R11], RZ ;  /* 0x000000ff0b008388 */ /* 0x0005e20000000800 */
[----:B------:R-:W-:Y:S01]  /*0ae0*/  NOP ;  /* 0x0000000000007918 */ /* 0x000fe20000000000 */
[----:B------:R-:W-:Y:S05]  /*0af0*/  @P3 BRA `(.L_x_21) ;  /* 0x0000000000183947 */ /* 0x000fea0003800000 */
[----:B---34-:R-:W3:Y:S01]  /*0b00*/  LDS R3, [UR11+0x8] ;  /* 0x0000080bff037984 */ /* 0x018ee20008000800 */
[----:B-----5:R-:W4:Y:S01]  /*0b10*/  LDC.64 R6, c[0x0][0x388] ;  /* 0x0000e200ff067b82 */ /* 0x020f220000000a00 */
[----:B------:R-:W-:Y:S02]  /*0b20*/  IMAD.MOV.U32 R4, RZ, RZ, 0x70 ;  /* 0x00000070ff047424 */ /* 0x000fe400078e00ff */
[----:B----4-:R4:W-:Y:S03]  /*0b30*/  STS.64 [UR11], R6 ;  /* 0x00000006ff007988 */ /* 0x0109e60008000a0b */
[----:B---3--:R-:W-:-:S05]  /*0b40*/  LOP3.LUT R3, R3, 0x10, R4, 0xd8, !PT ;  /* 0x0000001003037812 */ /* 0x008fca00078ed804 */
[----:B------:R4:W-:Y:S02]  /*0b50*/  STS [UR11+0x8], R3 ;  /* 0x00000803ff007988 */ /* 0x0009e4000800080b */
.L_x_21:
[----:B-----5:R-:W-:Y:S05]  /*0b60*/  BSYNC.RECONVERGENT B1 ;  /* 0x0000000000017941 */ /* 0x020fea0003800200 */
.L_x_20:
[----:B------:R-:W-:Y:S04]  /*0b70*/  BSSY.RECONVERGENT B2, `(.L_x_22) ;  /* 0x000000f000027945 */ /* 0x000fe80003800200 */
[----:B------:R-:W-:Y:S04]  /*0b80*/  BSSY.RELIABLE B1, `(.L_x_23) ;  /* 0x000000c000017945 */ /* 0x000fe80003800100 */
[----:B------:R-:W-:Y:S05]  /*0b90*/  @P3 BRA `(.L_x_24) ;  /* 0x0000000000283947 */ /* 0x000fea0003800000 */
[----:B---34-:R-:W3:Y:S01]  /*0ba0*/  LDS R3, [UR11+0x34] ;  /* 0x0000340bff037984 */ /* 0x018ee20008000800 */
[----:B------:R-:W-:Y:S01]  /*0bb0*/  IMAD.MOV.U32 R4, RZ, RZ, 0x3f000000 ;  /* 0x3f000000ff047424 */ /* 0x000fe200078e00ff */
[----:B------:R-:W-:Y:S05]  /*0bc0*/  @P3 BREAK.RELIABLE B1 ;  /* 0x0000000000013942 */ /* 0x000fea0003800100 */
[----:B---3--:R-:W-:-:S05]  /*0bd0*/  LOP3.LUT R3, R3, 0xff000000, R4, 0xb8, !PT ;  /* 0xff00000003037812 */ /* 0x008fca00078eb804 */
[----:B------:R3:W-:Y:S01]  /*0be0*/  STS [UR11+0x34], R3 ;  /* 0x00003403ff007988 */ /* 0x0007e2000800080b */
[----:B------:R-:W-:Y:S05]  /*0bf0*/  @P3 BRA `(.L_x_25) ;  /* 0x0000000000183947 */ /* 0x000fea0003800000 */
[----:B------:R-:W4:Y:S01]  /*0c00*/  LDS R4, [UR11+0x38] ;  /* 0x0000380bff047984 */ /* 0x000f220008000800 */
[----:B---3--:R-:W-:-:S05]  /*0c10*/  IMAD.MOV.U32 R3, RZ, RZ, 0x7f ;  /* 0x0000007fff037424 */ /* 0x008fca00078e00ff */
[----:B----4-:R-:W-:-:S05]  /*0c20*/  LOP3.LUT R3, R4, 0xff, R3, 0xb8, !PT ;  /* 0x000000ff04037812 */ /* 0x010fca00078eb803 */
[----:B------:R5:W-:Y:S02]  /*0c30*/  STS [UR11+0x38], R3 ;  /* 0x00003803ff007988 */ /* 0x000be4000800080b */
.L_x_24:
[----:B------:R-:W-:Y:S05]  /*0c40*/  BSYNC.RELIABLE B1 ;  /* 0x0000000000017941 */ /* 0x000fea0003800100 */
.L_x_23:
[----:B------:R2:W-:Y:S02]  /*0c50*/  @!P3 STS [UR11+0x20], R12 ;  /* 0x0000200cff00b988 */ /* 0x0005e4000800080b */
.L_x_25:
[----:B------:R-:W-:Y:S05]  /*0c60*/  BSYNC.RECONVERGENT B2 ;  /* 0x0000000000027941 */ /* 0x000fea0003800200 */
.L_x_22:
[----:B------:R-:W-:Y:S05]  /*0c70*/  WARPSYNC.ALL ;  /* 0x0000000000007948 */ /* 0x000fea0003800000 */
[----:B------:R-:W-:Y:S01]  /*0c80*/  NOP ;  /* 0x0000000000007918 */ /* 0x000fe20000000000 */
[----:B---345:R-:W3:Y:S01]  /*0c90*/  LDC R3, c[0x0][0x39c] ;  /* 0x0000e700ff037b82 */ /* 0x038ee20000000800 */
[----:B------:R-:W-:Y:S01]  /*0ca0*/  BSSY.RECONVERGENT B2, `(.L_x_26) ;  /* 0x0000010000027945 */ /* 0x000fe20003800200 */
[----:B---3--:R-:W-:-:S05]  /*0cb0*/  VIADD R3, R3, 0xffffffff ;  /* 0xffffffff03037836 */ /* 0x008fca0000000000 */
[----:B------:R3:W-:Y:S01]  /*0cc0*/  @!P3 STS [UR11+0x24], R3 ;  /* 0x00002403ff00b988 */ /* 0x0007e2000800080b */
[----:B------:R-:W-:Y:S05]  /*0cd0*/  @P3 BRA `(.L_x_27) ;  /* 0x0000000000303947 */ /* 0x000fea0003800000 */
[----:B------:R-:W4:Y:S01]  /*0ce0*/  LDS R5, [UR11+0x34] ;  /* 0x0000340bff057984 */ /* 0x000f220008000800 */
[----:B------:R-:W5:Y:S03]  /*0cf0*/  LDC.64 R6, c[0x0][0x3b0] ;  /* 0x0000ec00ff067b82 */ /* 0x000f660000000a00 */
[----:B------:R-:W2:Y:S01]  /*0d00*/  LDS R4, [UR11+0x1c] ;  /* 0x00001c0bff047984 */ /* 0x000ea20008000800 */
[C---:B-----5:R-:W-:Y:S01]  /*0d10*/  SHF.L.U64.HI R7, R6.reuse, 0x1, R7 ;  /* 0x0000000106077819 */ /* 0x060fe20000010207 */
[----:B------:R-:W-:-:S03]  /*0d20*/  IMAD.SHL.U32 R6, R6, 0x2, RZ ;  /* 0x0000000206067824 */ /* 0x000fc600078e00ff */
[--C-:B------:R-:W-:Y:S02]  /*0d30*/  SHF.R.U32.HI R9, RZ, 0x4, R7.reuse ;  /* 0x00000004ff097819 */ /* 0x100fe40000011607 */
[----:B------:R-:W-:-:S05]  /*0d40*/  SHF.R.U64 R6, R6, 0x4, R7 ;  /* 0x0000000406067819 */ /* 0x000fca0000001207 */
[----:B------:R5:W-:Y:S01]  /*0d50*/  STS [UR11+0xc], R6 ;  /* 0x00000c06ff007988 */ /* 0x000be2000800080b */
[----:B----4-:R-:W-:Y:S02]  /*0d60*/  LOP3.LUT R5, R5, 0x7, RZ, 0xb8, !PT ;  /* 0x0000000705057812 */ /* 0x010fe400078eb8ff */
[----:B--2---:R-:W-:-:S03]  /*0d70*/  LOP3.LUT R4, R4, 0xf, R9, 0xb8, !PT ;  /* 0x0000000f04047812 */ /* 0x004fc600078eb809 */
[----:B------:R5:W-:Y:S04]  /*0d80*/  STS [UR11+0x34], R5 ;  /* 0x00003405ff007988 */ /* 0x000be8000800080b */
[----:B------:R5:W-:Y:S02]  /*0d90*/  STS [UR11+0x1c], R4 ;  /* 0x00001c04ff007988 */ /* 0x000be4000800080b */
.L_x_27:
[----:B------:R-:W-:Y:S05]  /*0da0*/  BSYNC.RECONVERGENT B2 ;  /* 0x0000000000027941 */ /* 0x000fea0003800200 */
.L_x_26:
[----:B------:R-:W-:Y:S04]  /*0db0*/  BSSY.RECONVERGENT B3, `(.L_x_28) ;  /* 0x000001a000037945 */ /* 0x000fe80003800200 */
[----:B------:R-:W-:Y:S04]  /*0dc0*/  BSSY.RELIABLE B2, `(.L_x_29) ;  /* 0x0000015000027945 */ /* 0x000fe80003800100 */
[----:B------:R-:W-:Y:S05]  /*0dd0*/  @P3 BRA `(.L_x_30) ;  /* 0x0000000000203947 */ /* 0x000fea0003800000 */
[----:B-----5:R-:W4:Y:S02]  /*0de0*/  LDS R4, [UR11+0x34] ;  /* 0x0000340bff047984 */ /* 0x020f240008000800 */
[----:B----4-:R-:W-:-:S05]  /*0df0*/  LOP3.LUT R4, R4, 0x38, RZ, 0xb8, !PT ;  /* 0x0000003804047812 */ /* 0x010fca00078eb8ff */
[----:B------:R4:W-:Y:S01]  /*0e00*/  STS [UR11+0x34], R4 ;  /* 0x00003404ff007988 */ /* 0x0009e2000800080b */
[----:B------:R-:W-:Y:S05]  /*0e10*/  @P3 BRA `(.L_x_31) ;  /* 0x0000000000203947 */ /* 0x000fea0003800000 */
[----:B----4-:R-:W4:Y:S01]  /*0e20*/  LDS R4, [UR11+0x8] ;  /* 0x0000080bff047984 */ /* 0x010f220008000800 */
[----:B------:R-:W-:-:S05]  /*0e30*/  IMAD.MOV.U32 R5, RZ, RZ, 0x780 ;  /* 0x00000780ff057424 */ /* 0x000fca00078e00ff */
[----:B----4-:R-:W-:-:S05]  /*0e40*/  LOP3.LUT R4, R4, 0x500, R5, 0xd8, !PT ;  /* 0x0000050004047812 */ /* 0x010fca00078ed805 */
[----:B------:R4:W-:Y:S02]  /*0e50*/  STS [UR11+0x8], R4 ;  /* 0x00000804ff007988 */ /* 0x0009e4000800080b */
.L_x_30:
[----:B------:R-:W-:Y:S05]  /*0e60*/  @P3 BRA `(.L_x_32) ;  /* 0x0000000000283947 */ /* 0x000fea0003800000 */
[----:B----45:R-:W4:Y:S02]  /*0e70*/  LDS R4, [UR11+0x8] ;  /* 0x0000080bff047984 */ /* 0x030f240008000800 */
[----:B----4-:R-:W-:-:S05]  /*0e80*/  LOP3.LUT R4, R4, 0x1800, RZ, 0xb8, !PT ;  /* 0x0000180004047812 */ /* 0x010fca00078eb8ff */
[----:B------:R5:W-:Y:S02]  /*0e90*/  STS [UR11+0x8], R4 ;  /* 0x00000804ff007988 */ /* 0x000be4000800080b */
.L_x_31:
[----:B------:R-:W-:Y:S05]  /*0ea0*/  @P3 BREAK.RELIABLE B2 ;  /* 0x0000000000023942 */ /* 0x000fea0003800100 */
[----:B------:R-:W-:Y:S05]  /*0eb0*/  @P3 BRA `(.L_x_33) ;  /* 0x0000000000243947 */ /* 0x000fea0003800000 */
[----:B----45:R-:W4:Y:S01]  /*0ec0*/  LDS R4, [UR11+0x8] ;  /* 0x0000080bff047984 */ /* 0x030f220008000800 */
[----:B------:R-:W-:-:S05]  /*0ed0*/  IMAD.MOV.U32 R5, RZ, RZ, 0x6000 ;  /* 0x00006000ff057424 */ /* 0x000fca00078e00ff */
[----:B----4-:R-:W-:-:S04]  /*0ee0*/  LOP3.LUT R4, R4, 0x6000, R5, 0xd8, !PT ;  /* 0x0000600004047812 */ /* 0x010fc800078ed805 */
[----:B------:R-:W-:-:S05]  /*0ef0*/  LOP3.LUT R4, R4, 0x400000, RZ, 0xb8, !PT ;  /* 0x0040000004047812 */ /* 0x000fca00078eb8ff */
[----:B------:R4:W-:Y:S02]  /*0f00*/  STS [UR11+0x8], R4 ;  /* 0x00000804ff007988 */ /* 0x0009e4000800080b */
.L_x_32:
[----:B------:R-:W-:Y:S05]  /*0f10*/  BSYNC.RELIABLE B2 ;  /* 0x0000000000027941 */ /* 0x000fea0003800100 */
.L_x_29:
[----:B----45:R-:W4:Y:S02]  /*0f20*/  @!P3 LDS R4, [UR11+0x8] ;  /* 0x0000080bff04b984 */ /* 0x030f240008000800 */
[----:B----4-:R-:W-:-:S05]  /*0f30*/  @!P3 LOP3.LUT R4, R4, 0x8000, RZ, 0xb8, !PT ;  /* 0x000080000404b812 */ /* 0x010fca00078eb8ff */
[----:B------:R4:W-:Y:S02]  /*0f40*/  @!P3 STS [UR11+0x8], R4 ;  /* 0x00000804ff00b988 */ /* 0x0009e4000800080b */
.L_x_33:
[----:B------:R-:W-:Y:S05]  /*0f50*/  BSYNC.RECONVERGENT B3 ;  /* 0x0000000000037941 */ /* 0x000fea0003800200 */
.L_x_28:
[----:B------:R-:W-:Y:S05]  /*0f60*/  WARPSYNC.ALL ;  /* 0x0000000000007948 */ /* 0x000fea0003800000 */
[----:B------:R-:W-:Y:S01]  /*0f70*/  NOP ;  /* 0x0000000000007918 */ /* 0x000fe20000000000 */
[----:B------:R-:W-:-:S04]  /*0f80*/  UIADD3 UR5, UPT, UPT, UR4, 0x80, URZ ;  /* 0x0000008004057890 */ /* 0x000fc8000fffe0ff */
[----:B------:R-:W-:-:S04]  /*0f90*/  UIADD3 UR32, UP0, UPT, UR5, UR12, URZ ;  /* 0x0000000c05207290 */ /* 0x000fc8000ff1e0ff */
[----:B------:R-:W-:Y:S01]  /*0fa0*/  ULEA.HI.X.SX32 UR33, UR5, UR13, 0x1, UP0 ;  /* 0x0000000d05217291 */ /* 0x000fe200080f0eff */
[----:B------:R-:W-:Y:S11]  /*0fb0*/  @P0 BRA `(.L_x_34) ;  /* 0x0000000000300947 */ /* 0x000ff60003800000 */
[----:B----45:R-:W4:Y:S01]  /*0fc0*/  S2R R4, SR_LANEID ;  /* 0x0000000000047919 */ /* 0x030f220000000000 */
[----:B------:R-:W-:Y:S05]  /*0fd0*/  WARPSYNC.ALL ;  /* 0x0000000000007948 */ /* 0x000fea0003800000 */
[----:B------:R-:W-:Y:S01]  /*0fe0*/  NOP ;  /* 0x0000000000007918 */ /* 0x000fe20000000000 */
[----:B----4-:R-:W-:-:S05]  /*0ff0*/  IMAD.SHL.U32 R6, R4, 0x4, RZ ;  /* 0x0000000404067824 */ /* 0x010fca00078e00ff */
[----:B------:R-:W4:Y:S01]  /*1000*/  LDS R7, [R6+UR11] ;  /* 0x0000000b06077984 */ /* 0x000f220008000800 */
[----:B------:R-:W-:-:S05]  /*1010*/  IADD3 R4, P1, PT, R6, UR32, RZ ;  /* 0x0000002006047c10 */ /* 0x000fca000ff3e0ff */
[----:B------:R-:W-:-:S05]  /*1020*/  IMAD.X R5, RZ, RZ, UR33, P1 ;  /* 0x00000021ff057e24 */ /* 0x000fca00088e06ff */
[----:B----4-:R4:W5:Y:S01]  /*1030*/  ATOMG.E.EXCH.STRONG.GPU PT, RZ, [R4], R7 ;  /* 0x0000000704ff73a8 */ /* 0x01096200041ee100 */
[----:B------:R-:W-:-:S04]  /*1040*/  DEPBAR {5,4,3,2,1,0} ;  /* 0x0000003f0000791a */ /* 0x000fc80000000000 */
[----:B------:R-:W2:Y:S02]  /*1050*/  CCTL.E.C.LDCU.IV.DEEP [UR32] ;  /* 0x0000000020007540 */ /* 0x000ea40009c08000 */
[----:B--2---:R4:W-:Y:S01]  /*1060*/  UTMACCTL.IV [UR32] ;  /* 0x00000000200079b9 */ /* 0x0049e20008000000 */
[----:B------:R-:W-:Y:S01]  /*1070*/  NOP ;  /* 0x0000000000007918 */ /* 0x000fe20000000000 */
.L_x_34:
[----:B------:R-:W-:Y:S05]  /*1080*/  @P0 BRA `(.L_x_35) ;  /* 0x00000000000c0947 */ /* 0x000fea0003800000 */
[----:B------:R0:W-:Y:S01]  /*1090*/  UTMACMDFLUSH ;  /* 0x00000000000079b7 */ /* 0x0001e20000000000 */
[----:B------:R-:W-:Y:S05]  /*10a0*/  @P0 BRA `(.L_x_35) ;  /* 0x0000000000040947 */ /* 0x000fea0003800000 */
[----:B------:R-:W-:-:S04]  /*10b0*/  DEPBAR.LE SB0, 0x0 ;  /* 0x000080000000791a */ /* 0x000fc80000000000 */
.L_x_35:
[----:B------:R-:W-:Y:S05]  /*10c0*/  WARPSYNC.ALL ;  /* 0x0000000000007948 */ /* 0x000fea0003800000 */
[----:B------:R-:W-:Y:S01]  /*10d0*/  NOP ;  /* 0x0000000000007918 */ /* 0x000fe20000000000 */
[----:B-----5:R-:W-:Y:S06]  /*10e0*/  BAR.SYNC.DEFER_BLOCKING 0x0 ;  /* 0x0000000000007b1d */ /* 0x020fec0000010000 */
[----:B------:R-:W-:Y:S02]  /*10f0*/  BSSY.RECONVERGENT B3, `(.L_x_36) ;  /* 0x000000b000037945 */ /* 0x000fe40003800200 */
[----:B------:R-:W-:Y:S06]  /*1100*/  BAR.SYNC.DEFER_BLOCKING 0x0 ;  /* 0x0000000000007b1d */ /* 0x000fec0000010000 */
[----:B------:R5:W-:Y:S01]  /*1110*/  @!P0 STS [R11], RZ ;  /* 0x000000ff0b008388 */ /* 0x000be20000000800 */
[----:B------:R-:W-:Y:S01]  /*1120*/  NOP ;  /* 0x0000000000007918 */ /* 0x000fe20000000000 */
[----:B------:R-:W-:Y:S05]  /*1130*/  @P3 BRA `(.L_x_37) ;  /* 0x0000000000183947 */ /* 0x000fea0003800000 */
[----:B----4-:R-:W4:Y:S01]  /*1140*/  LDS R4, [UR11+0x8] ;  /* 0x0000080bff047984 */ /* 0x010f220008000800 */
[----:B------:R-:W2:Y:S01]  /*1150*/  LDC.64 R6, c[0x0][0x390] ;  /* 0x0000e400ff067b82 */ /* 0x000ea20000000a00 */
[----:B------:R-:W-:Y:S02]  /*1160*/  IMAD.MOV.U32 R5, RZ, RZ, 0x70 ;  /* 0x00000070ff057424 */ /* 0x000fe400078e00ff */
[----:B--2---:R2:W-:Y:S03]  /*1170*/  STS.64 [UR11], R6 ;  /* 0x00000006ff007988 */ /* 0x0045e60008000a0b */
[----:B----4-:R-:W-:-:S05]  /*1180*/  LOP3.LUT R4, R4, 0x10, R5, 0xd8, !PT ;  /* 0x0000001004047812 */ /* 0x010fca00078ed805 */
[----:B------:R2:W-:Y:S02]  /*1190*/  STS [UR11+0x8], R4 ;  /* 0x00000804ff007988 */ /* 0x0005e4000800080b */
.L_x_37:
[----:B----4-:R-:W-:Y:S05]  /*11a0*/  BSYNC.RECONVERGENT B3 ;  /* 0x0000000000037941 */ /* 0x010fea0003800200 */
.L_x_36:
[----:B------:R-:W-:Y:S04]  /*11b0*/  BSSY.RECONVERGENT B4, `(.L_x_38) ;  /* 0x0000011000047945 */ /* 0x000fe80003800200 */
[----:B------:R-:W-:Y:S04]  /*11c0*/  BSSY.RELIABLE B3, `(.L_x_39) ;  /* 0x000000e000037945 */ /* 0x000fe80003800100 */
[----:B------:R-:W-:Y:S05]  /*11d0*/  @P3 BRA `(.L_x_40) ;  /* 0x0000000000243947 */ /* 0x000fea0003800000 */
[----:B--2---:R-:W2:Y:S01]  /*11e0*/  LDS R4, [UR11+0x34] ;  /* 0x0000340bff047984 */ /* 0x004ea20008000800 */
[----:B------:R-:W-:-:S05]  /*11f0*/  IMAD.MOV.U32 R5, RZ, RZ, 0x3f000000 ;  /* 0x3f000000ff057424 */ /* 0x000fca00078e00ff */
[----:B--2---:R-:W-:-:S05]  /*1200*/  LOP3.LUT R4, R4, 0xff000000, R5, 0xb8, !PT ;  /* 0xff00000004047812 */ /* 0x004fca00078eb805 */
[----:B------:R2:W-:Y:S01]  /*1210*/  STS [UR11+0x34], R4 ;  /* 0x00003404ff007988 */ /* 0x0005e2000800080b */
[----:B------:R-:W-:Y:S05]  /*1220*/  @P3 BRA `(.L_x_41) ;  /* 0x00000000001c3947 */ /* 0x000fea0003800000 */
[----:B--2---:R-:W2:Y:S01]  /*1230*/  LDS R4, [UR11+0x38] ;  /* 0x0000380bff047984 */ /* 0x004ea20008000800 */
[----:B------:R-:W-:-:S05]  /*1240*/  IMAD.MOV.U32 R5, RZ, RZ, 0x3f ;  /* 0x0000003fff057424 */ /* 0x000fca00078e00ff */
[----:B--2---:R-:W-:-:S05]  /*1250*/  LOP3.LUT R4, R4, 0xff, R5, 0xb8, !PT ;  /* 0x000000ff04047812 */ /* 0x004fca00078eb805 */
[----:B------:R4:W-:Y:S02]  /*1260*/  STS [UR11+0x38], R4 ;  /* 0x00003804ff007988 */ /* 0x0009e4000800080b */
.L_x_40:
[----:B------:R-:W-:Y:S05]  /*1270*/  @P3 BREAK.RELIABLE B3 ;  /* 0x0000000000033942 */ /* 0x000fea0003800100 */
[----:B------:R-:W-:Y:S05]  /*1280*/  @P3 BRA `(.L_x_42) ;  /* 0x00000000000c3947 */ /* 0x000fea0003800000 */
[----:B------:R2:W-:Y:S02]  /*1290*/  STS [UR11+0x20], R3 ;  /* 0x00002003ff007988 */ /* 0x0005e4000800080b */
.L_x_41:
[----:B------:R-:W-:Y:S05]  /*12a0*/  BSYNC.RELIABLE B3 ;  /* 0x0000000000037941 */ /* 0x000fea0003800100 */
.L_x_39:
[----:B------:R2:W-:Y:S02]  /*12b0*/  @!P3 STS [UR11+0x24], R2 ;  /* 0x00002402ff00b988 */ /* 0x0005e4000800080b */
.L_x_42:
[----:B------:R-:W-:Y:S05]  /*12c0*/  BSYNC.RECONVERGENT B4 ;  /* 0x0000000000047941 */ /* 0x000fea0003800200 */
.L_x_38:
[----:B------:R-:W-:Y:S05]  /*12d0*/  WARPSYNC.ALL ;  /* 0x0000000000007948 */ /* 0x000fea0003800000 */
[----:B------:R-:W-:Y:S01]  /*12e0*/  NOP ;  /* 0x0000000000007918 */ /* 0x000fe20000000000 */
[----:B------:R-:W-:Y:S04]  /*12f0*/  BSSY.RECONVERGENT B4, `(.L_x_43) ;  /* 0x000000e000047945 */ /* 0x000fe80003800200 */
[----:B------:R-:W-:Y:S05]  /*1300*/  @P3 BRA `(.L_x_44) ;  /* 0x0000000000303947 */ /* 0x000fea0003800000 */
[----:B--23--:R-:W2:Y:S01]  /*1310*/  LDS R3, [UR11+0x34] ;  /* 0x0000340bff037984 */ /* 0x00cea20008000800 */
[----:B----4-:R-:W3:Y:S03]  /*1320*/  LDC.64 R4, c[0x0][0x3b8] ;  /* 0x0000ee00ff047b82 */ /* 0x010ee60000000a00 */
[----:B------:R-:W4:Y:S01]  /*1330*/  LDS R2, [UR11+0x1c] ;  /* 0x00001c0bff027984 */ /* 0x000f220008000800 */
[C---:B---3--:R-:W-:Y:S01]  /*1340*/  SHF.L.U64.HI R5, R4.reuse, 0x1, R5 ;  /* 0x0000000104057819 */ /* 0x048fe20000010205 */
[----:B------:R-:W-:-:S03]  /*1350*/  IMAD.SHL.U32 R4, R4, 0x2, RZ ;  /* 0x0000000204047824 */ /* 0x000fc600078e00ff */
[--C-:B------:R-:W-:Y:S02]  /*1360*/  SHF.R.U32.HI R7, RZ, 0x4, R5.reuse ;  /* 0x00000004ff077819 */ /* 0x100fe40000011605 */
[----:B------:R-:W-:-:S05]  /*1370*/  SHF.R.U64 R4, R4, 0x4, R5 ;  /* 0x0000000404047819 */ /* 0x000fca0000001205 */
[----:B------:R3:W-:Y:S01]  /*1380*/  STS [UR11+0xc], R4 ;  /* 0x00000c04ff007988 */ /* 0x0007e2000800080b */
[----:B--2---:R-:W-:Y:S02]  /*1390*/  LOP3.LUT R3, R3, 0x7, RZ, 0xb8, !PT ;  /* 0x0000000703037812 */ /* 0x004fe400078eb8ff */
[----:B----4-:R-:W-:-:S03]  /*13a0*/  LOP3.LUT R2, R2, 0xf, R7, 0xb8, !PT ;  /* 0x0000000f02027812 */ /* 0x010fc600078eb807 */
[----:B------:R3:W-:Y:S04]  /*13b0*/  STS [UR11+0x34], R3 ;  /* 0x00003403ff007988 */ /* 0x0007e8000800080b */
[----:B------:R3:W-:Y:S02]  /*13c0*/  STS [UR11+0x1c], R2 ;  /* 0x00001c02ff007988 */ /* 0x0007e4000800080b */
.L_x_44:
[----:B------:R-:W-:Y:S05]  /*13d0*/  BSYNC.RECONVERGENT B4 ;  /* 0x0000000000047941 */ /* 0x000fea0003800200 */
.L_x_43:
[----:B------:R-:W-:Y:S04]  /*13e0*/  BSSY.RECONVERGENT B5, `(.L_x_45) ;  /* 0x000001a000057945 */ /* 0x000fe80003800200 */
[----:B------:R-:W-:Y:S04]  /*13f0*/  BSSY.RELIABLE B4, `(.L_x_46) ;  /* 0x0000015000047945 */ /* 0x000fe80003800100 */
[----:B------:R-:W-:Y:S05]  /*1400*/  @P3 BRA `(.L_x_47) ;  /* 0x0000000000203947 */ /* 0x000fea0003800000 */
[----:B--23--:R-:W2:Y:S02]  /*1410*/  LDS R2, [UR11+0x34] ;  /* 0x0000340bff027984 */ /* 0x00cea40008000800 */
[----:B--2---:R-:W-:-:S05]  /*1420*/  LOP3.LUT R2, R2, 0x38, RZ, 0xb8, !PT ;  /* 0x0000003802027812 */ /* 0x004fca00078eb8ff */
[----:B------:R2:W-:Y:S01]  /*1430*/  STS [UR11+0x34], R2 ;  /* 0x00003402ff007988 */ /* 0x0005e2000800080b */
[----:B------:R-:W-:Y:S05]  /*1440*/  @P3 BRA `(.L_x_48) ;  /* 0x0000000000203947 */ /* 0x000fea0003800000 */
[----:B--2---:R-:W2:Y:S01]  /*1450*/  LDS R2, [UR11+0x8] ;  /* 0x0000080bff027984 */ /* 0x004ea20008000800 */
[----:B------:R-:W-:-:S05]  /*1460*/  IMAD.MOV.U32 R3, RZ, RZ, 0x780 ;  /* 0x00000780ff037424 */ /* 0x000fca00078e00ff */
[----:B--2---:R-:W-:-:S05]  /*1470*/  LOP3.LUT R2, R2, 0x500, R3, 0xd8, !PT ;  /* 0x0000050002027812 */ /* 0x004fca00078ed803 */
[----:B------:R2:W-:Y:S02]  /*1480*/  STS [UR11+0x8], R2 ;  /* 0x00000802ff007988 */ /* 0x0005e4000800080b */
.L_x_47:
[----:B------:R-:W-:Y:S05]  /*1490*/  @P3 BRA `(.L_x_49) ;  /* 0x0000000000283947 */ /* 0x000fea0003800000 */
[----:B--23--:R-:W2:Y:S02]  /*14a0*/  LDS R2, [UR11+0x8] ;  /* 0x0000080bff027984 */ /* 0x00cea40008000800 */
[----:B--2---:R-:W-:-:S05]  /*14b0*/  LOP3.LUT R2, R2, 0x1800, RZ, 0xb8, !PT ;  /* 0x0000180002027812 */ /* 0x004fca00078eb8ff */
[----:B------:R3:W-:Y:S02]  /*14c0*/  STS [UR11+0x8], R2 ;  /* 0x00000802ff007988 */ /* 0x0007e4000800080b */
.L_x_48:
[----:B------:R-:W-:Y:S05]  /*14d0*/  @P3 BREAK.RELIABLE B4 ;  /* 0x0000000000043942 */ /* 0x000fea0003800100 */
[----:B------:R-:W-:Y:S05]  /*14e0*/  @P3 BRA `(.L_x_50) ;  /* 0x0000000000243947 */ /* 0x000fea0003800000 */
[----:B--23--:R-:W2:Y:S01]  /*14f0*/  LDS R2, [UR11+0x8] ;  /* 0x0000080bff027984 */ /* 0x00cea20008000800 */
[----:B------:R-:W-:-:S05]  /*1500*/  IMAD.MOV.U32 R3, RZ, RZ, 0x6000 ;  /* 0x00006000ff037424 */ /* 0x000fca00078e00ff */
[----:B--2---:R-:W-:-:S04]  /*1510*/  LOP3.LUT R2, R2, 0x6000, R3, 0xd8, !PT ;  /* 0x0000600002027812 */ /* 0x004fc800078ed803 */
[----:B------:R-:W-:-:S05]  /*1520*/  LOP3.LUT R2, R2, 0x400000, RZ, 0xb8, !PT ;  /* 0x0040000002027812 */ /* 0x000fca00078eb8ff */
[----:B------:R2:W-:Y:S02]  /*1530*/  STS [UR11+0x8], R2 ;  /* 0x00000802ff007988 */ /* 0x0005e4000800080b */
.L_x_49:
[----:B------:R-:W-:Y:S05]  /*1540*/  BSYNC.RELIABLE B4 ;  /* 0x0000000000047941 */ /* 0x000fea0003800100 */
.L_x_46:
[----:B--23--:R-:W2:Y:S02]  /*1550*/  @!P3 LDS R2, [UR11+0x8] ;  /* 0x0000080bff02b984 */ /* 0x00cea40008000800 */
[----:B--2---:R-:W-:-:S05]  /*1560*/  @!P3 LOP3.LUT R2, R2, 0x8000, RZ, 0xb8, !PT ;  /* 0x000080000202b812 */ /* 0x004fca00078eb8ff */
[----:B------:R2:W-:Y:S02]  /*1570*/  @!P3 STS [UR11+0x8], R2 ;  /* 0x00000802ff00b988 */ /* 0x0005e4000800080b */
.L_x_50:
[----:B------:R-:W-:Y:S05]  /*1580*/  BSYNC.RECONVERGENT B5 ;  /* 0x0000000000057941 */ /* 0x000fea0003800200 */
.L_x_45:
[----:B------:R-:W-:Y:S05]  /*1590*/  WARPSYNC.ALL ;  /* 0x0000000000007948 */ /* 0x000fea0003800000 */
[----:B------:R-:W-:Y:S01]  /*15a0*/  NOP ;  /* 0x0000000000007918 */ /* 0x000fe20000000000 */
[----:B------:R-:W-:-:S04]  /*15b0*/  UIADD3 UR4, UPT, UPT, UR4, 0x100, URZ ;  /* 0x0000010004047890 */ /* 0x000fc8000fffe0ff */
[----:B------:R-:W-:-:S04]  /*15c0*/  UIADD3 UR12, UP0, UPT, UR4, UR12, URZ ;  /* 0x0000000c040c7290 */ /* 0x000fc8000ff1e0ff */
[----:B------:R-:W-:Y:S01]  /*15d0*/  ULEA.HI.X.SX32 UR13, UR4, UR13, 0x1, UP0 ;  /* 0x0000000d040d7291 */ /* 0x000fe200080f0eff */
[----:B------:R-:W-:Y:S11]  /*15e0*/  @P0 BRA `(.L_x_51) ;  /* 0x0000000000300947 */ /* 0x000ff60003800000 */
[----:B--23--:R-:W2:Y:S01]  /*15f0*/  S2R R2, SR_LANEID ;  /* 0x0000000000027919 */ /* 0x00cea20000000000 */
[----:B------:R-:W-:Y:S05]  /*1600*/  WARPSYNC.ALL ;  /* 0x0000000000007948 */ /* 0x000fea0003800000 */
[----:B------:R-:W-:Y:S01]  /*1610*/  NOP ;  /* 0x0000000000007918 */ /* 0x000fe20000000000 */
[----:B--2-4-:R-:W-:-:S05]  /*1620*/  IMAD.SHL.U32 R4, R2, 0x4, RZ ;  /* 0x0000000402047824 */ /* 0x014fca00078e00ff */
[----:B------:R-:W2:Y:S01]  /*1630*/  LDS R5, [R4+UR11] ;  /* 0x0000000b04057984 */ /* 0x000ea20008000800 */
[----:B------:R-:W-:-:S05]  /*1640*/  IADD3 R2, P1, PT, R4, UR12, RZ ;  /* 0x0000000c04027c10 */ /* 0x000fca000ff3e0ff */
[----:B------:R-:W-:-:S05]  /*1650*/  IMAD.X R3, RZ, RZ, UR13, P1 ;  /* 0x0000000dff037e24 */ /* 0x000fca00088e06ff */
[----:B--2---:R2:W3:Y:S01]  /*1660*/  ATOMG.E.EXCH.STRONG.GPU PT, RZ, [R2], R5 ;  /* 0x0000000502ff73a8 */ /* 0x0044e200041ee100 */
[----:B------:R-:W-:-:S04]  /*1670*/  DEPBAR {5,4,3,2,1,0} ;  /* 0x0000003f0000791a */ /* 0x000fc80000000000 */
[----:B------:R-:W4:Y:S02]  /*1680*/  CCTL.E.C.LDCU.IV.DEEP [UR12] ;  /* 0x000000000c007540 */ /* 0x000f240009c08000 */
[----:B----4-:R2:W-:Y:S01]  /*1690*/  UTMACCTL.IV [UR12] ;  /* 0x000000000c0079b9 */ /* 0x0105e20008000000 */
[----:B------:R-:W-:Y:S01]  /*16a0*/  NOP ;  /* 0x0000000000007918 */ /* 0x000fe20000000000 */
.L_x_51:
[----:B------:R-:W-:Y:S05]  /*16b0*/  @P0 BRA `(.L_x_52) ;  /* 0x00000000000c0947 */ /* 0x000fea0003800000 */
[----:B------:R0:W-:Y:S01]  /*16c0*/  UTMACMDFLUSH ;  /* 0x00000000000079b7 */ /* 0x0001e20000000000 */
[----:B------:R-:W-:Y:S05]  /*16d0*/  @P0 BRA `(.L_x_52) ;  /* 0x0000000000040947 */ /* 0x000fea0003800000 */
[----:B------:R-:W-:-:S04]  /*16e0*/  DEPBAR.LE SB0, 0x0 ;  /* 0x000080000000791a */ /* 0x000fc80000000000 */
.L_x_52:
[----:B------:R-:W-:Y:S05]  /*16f0*/  WARPSYNC.ALL ;  /* 0x0000000000007948 */ /* 0x000fea0003800000 */
[----:B------:R-:W-:Y:S01]  /*1700*/  NOP ;  /* 0x0000000000007918 */ /* 0x000fe20000000000 */
[----:B---3--:R-:W-:Y:S01]  /*1710*/  BAR.SYNC.DEFER_BLOCKING 0x0 ;  /* 0x0000000000007b1d */ /* 0x008fe20000010000 */
[----:B--2---:R-:W-:Y:S01]  /*1720*/  SHF.R.U32.HI R2, RZ, 0x5, R0 ;  /* 0x00000005ff027819 */ /* 0x004fe20000011600 */
[----:B------:R-:W-:-:S03]  /*1730*/  USHF.L.U32 UR7, UR7, 0x7, URZ ;  /* 0x0000000707077899 */ /* 0x000fc600080006ff */
[----:B------:R-:W-:Y:S01]  /*1740*/  R2UR UR14, R2 ;  /* 0x00000000020e72ca */ /* 0x000fe200000e0000 */
[----:B------:R-:W-:Y:S01]  /*1750*/  VOTEU.ALL UP0, P3 ;  /* 0x0000000000ff7886 */ /* 0x000fe20001800000 */
[----:B------:R-:W-:Y:S01]  /*1760*/  UMOV UR4, 0x1 ;  /* 0x0000000100047882 */ /* 0x000fe20000000000 */
[----:B------:R-:W-:Y:S01]  /*1770*/  VOTEU.ALL UP1, P3 ;  /* 0x0000000000ff7886 */ /* 0x000fe20001820000 */
[----:B------:R-:W-:Y:S02]  /*1780*/  BSSY.RECONVERGENT B5, `(.L_x_53) ;  /* 0x0000018000057945 */ /* 0x000fe40003800200 */
[----:B------:R-:W-:-:S04]  /*1790*/  @!UP0 UIADD3 UR16, UPT, UPT, -UR4, 0x100000, URZ ;  /* 0x0010000004108890 */ /* 0x000fc8000fffe1ff */
[----:B------:R-:W-:Y:S02]  /*17a0*/  @!UP0 USHF.L.U32 UR17, UR16, 0xb, URZ ;  /* 0x0000000b10118899 */ /* 0x000fe400080006ff */
[----:B------:R-:W-:Y:S02]  /*17b0*/  @!UP0 USHF.L.U32 UR16, UR16, 0x1, URZ ;  /* 0x0000000110108899 */ /* 0x000fe400080006ff */
[----:B------:R-:W-:-:S04]  /*17c0*/  @!UP0 UIADD3 UR4, UPT, UPT, -UR4, 0x100000, URZ ;  /* 0x0010000004048890 */ /* 0x000fc8000fffe1ff */
[----:B------:R-:W-:Y:S02]  /*17d0*/  @!UP0 USHF.L.U32 UR5, UR4, 0xb, URZ ;  /* 0x0000000b04058899 */ /* 0x000fe400080006ff */
[----:B------:R-:W-:Y:S01]  /*17e0*/  @!UP0 USHF.L.U32 UR4, UR4, 0x1, URZ ;  /* 0x0000000104048899 */ /* 0x000fe200080006ff */
[----:B------:R-:W-:Y:S01]  /*17f0*/  VOTEU.ALL UP0, P3 ;  /* 0x0000000000ff7886 */ /* 0x000fe20001800000 */
[----:B------:R-:W2:Y:S04]  /*1800*/  FENCE.VIEW.ASYNC.S ;  /* 0x00000000000073c6 */ /* 0x000ea80000000000 */
[----:B--2---:R2:W3:Y:S06]  /*1810*/  @!UP0 SYNCS.EXCH.64 URZ, [UR11+0x24000], UR16 ;  /* 0x024000100bff85b2 */ /* 0x0044ec0008000100 */
[----:B------:R2:W3:Y:S02]  /*1820*/  @!UP1 SYNCS.EXCH.64 URZ, [UR11+0x24020], UR4 ;  /* 0x024020040bff95b2 */ /* 0x0004e40008000100 */
[----:B---3--:R-:W-:Y:S06]  /*1830*/  BAR.SYNC.DEFER_BLOCKING 0x0 ;  /* 0x0000000000007b1d */ /* 0x008fec0000010000 */
[----:B------:R-:W-:Y:S05]  /*1840*/  @P3 BRA `(.L_x_54) ;  /* 0x00000000002c3947 */ /* 0x000fea0003800000 */
[----:B--2---:R-:W-:Y:S02]  /*1850*/  UMOV UR4, 0x1 ;  /* 0x0000000100047882 */ /* 0x004fe40000000000 */
[----:B------:R-:W-:-:S04]  /*1860*/  UIADD3 UR16, UPT, UPT, -UR4, 0x100000, URZ ;  /* 0x0010000004107890 */ /* 0x000fc8000fffe1ff */
[----:B------:R-:W-:Y:S02]  /*1870*/  USHF.L.U32 UR17, UR16, 0xb, URZ ;  /* 0x0000000b10117899 */ /* 0x000fe400080006ff */
[----:B------:R-:W-:Y:S02]  /*1880*/  USHF.L.U32 UR16, UR16, 0x1, URZ ;  /* 0x0000000110107899 */ /* 0x000fe400080006ff */
[----:B------:R-:W-:-:S04]  /*1890*/  UIADD3 UR4, UPT, UPT, -UR4, 0x100000, URZ ;  /* 0x0010000004047890 */ /* 0x000fc8000fffe1ff */
[----:B------:R-:W-:Y:S02]  /*18a0*/  USHF.L.U32 UR5, UR4, 0xb, URZ ;  /* 0x0000000b04057899 */ /* 0x000fe400080006ff */
[----:B------:R-:W-:Y:S01]  /*18b0*/  USHF.L.U32 UR4, UR4, 0x1, URZ ;  /* 0x0000000104047899 */ /* 0x000fe200080006ff */
[----:B------:R-:W2:Y:S03]  /*18c0*/  FENCE.VIEW.ASYNC.S ;  /* 0x00000000000073c6 */ /* 0x000ea60000000000 */
[----:B--2---:R3:W2:Y:S08]  /*18d0*/  SYNCS.EXCH.64 URZ, [UR11+0x24008], UR16 ;  /* 0x024008100bff75b2 */ /* 0x0046b00008000100 */
[----:B------:R3:W4:Y:S02]  /*18e0*/  SYNCS.EXCH.64 URZ, [UR11+0x24028], UR4 ;  /* 0x024028040bff75b2 */ /* 0x0007240008000100 */
[----:B---3--:R-:W-:Y:S01]  /*18f0*/  NOP ;  /* 0x0000000000007918 */ /* 0x008fe20000000000 */
.L_x_54:
[----:B--2---:R-:W-:Y:S05]  /*1900*/  BSYNC.RECONVERGENT B5 ;  /* 0x0000000000057941 */ /* 0x004fea0003800200 */
.L_x_53:
[----:B----4-:R-:W-:Y:S01]  /*1910*/  BAR.SYNC.DEFER_BLOCKING 0x0 ;  /* 0x0000000000007b1d */ /* 0x010fe20000010000 */
[----:B------:R-:W-:Y:S01]  /*1920*/  UIADD3 UR6, UPT, UPT, UR11, 0x24020, URZ ;  /* 0x000240200b067890 */ /* 0x000fe2000fffe0ff */
[----:B------:R-:W-:Y:S01]  /*1930*/  ISETP.GE.AND P0, PT, R10, 0x1, PT ;  /* 0x000000010a00780c */ /* 0x000fe20003f06270 */
[----:B------:R-:W-:-:S03]  /*1940*/  USHF.L.U32 UR23, UR15, 0x6, URZ ;  /* 0x000000060f177899 */ /* 0x000fc600080006ff */
[----:B------:R-:W-:Y:S04]  /*1950*/  BSSY.RECONVERGENT B5, `(.L_x_55) ;  /* 0x000000d000057945 */ /* 0x000fe80003800200 */
[----:B------:R-:W-:Y:S05]  /*1960*/  @P3 BRA `(.L_x_56) ;  /* 0x00000000002c3947 */ /* 0x000fea0003800000 */
[----:B------:R-:W-:Y:S02]  /*1970*/  UMOV UR4, 0x1 ;  /* 0x0000000100047882 */ /* 0x000fe40000000000 */
[----:B------:R-:W-:-:S04]  /*1980*/  UIADD3 UR16, UPT, UPT, -UR4, 0x100000, URZ ;  /* 0x0010000004107890 */ /* 0x000fc8000fffe1ff */
[----:B------:R-:W-:Y:S02]  /*1990*/  USHF.L.U32 UR17, UR16, 0xb, URZ ;  /* 0x0000000b10117899 */ /* 0x000fe400080006ff */
[----:B------:R-:W-:Y:S02]  /*19a0*/  USHF.L.U32 UR16, UR16, 0x1, URZ ;  /* 0x0000000110107899 */ /* 0x000fe400080006ff */
[----:B------:R-:W-:-:S04]  /*19b0*/  UIADD3 UR4, UPT, UPT, -UR4, 0x100000, URZ ;  /* 0x0010000004047890 */ /* 0x000fc8000fffe1ff */
[----:B------:R-:W-:Y:S02]  /*19c0*/  USHF.L.U32 UR5, UR4, 0xb, URZ ;  /* 0x0000000b04057899 */ /* 0x000fe400080006ff */
[----:B------:R-:W-:Y:S01]  /*19d0*/  USHF.L.U32 UR4, UR4, 0x1, URZ ;  /* 0x0000000104047899 */ /* 0x000fe200080006ff */
[----:B------:R-:W2:Y:S03]  /*19e0*/  FENCE.VIEW.ASYNC.S ;  /* 0x00000000000073c6 */ /* 0x000ea60000000000 */
[----:B--2---:R2:W3:Y:S08]  /*19f0*/  SYNCS.EXCH.64 URZ, [UR11+0x24010], UR16 ;  /* 0x024010100bff75b2 */ /* 0x0044f00008000100 */
[----:B------:R2:W4:Y:S01]  /*1a00*/  SYNCS.EXCH.64 URZ, [UR11+0x24030], UR4 ;  /* 0x024030040bff75b2 */ /* 0x0005220008000100 */
[----:B------:R-:W-:Y:S01]  /*1a10*/  NOP ;  /* 0x0000000000007918 */ /* 0x000fe20000000000 */
.L_x_56:
[----:B--2---:R-:W-:Y:S05]  /*1a20*/  BSYNC.RECONVERGENT B5 ;  /* 0x0000000000057941 */ /* 0x004fea0003800200 */
.L_x_55:
[----:B------:R-:W-:Y:S05]  /*1a30*/  @!P0 BRA `(.L_x_57) ;  /* 0x0000000c00508947 */ /* 0x000fea0003800000 */
[----:B---34-:R-:W-:Y:S01]  /*1a40*/  BAR.SYNC.DEFER_BLOCKING 0x0 ;  /* 0x0000000000007b1d */ /* 0x018fe20000010000 */
[----:B------:R-:W-:Y:S01]  /*1a50*/  ELECT P1, URZ, PT ;  /* 0x0000000000ff782f */ /* 0x000fe20003820000 */
[----:B------:R-:W-:Y:S01]  /*1a60*/  @!P3 IMAD.MOV.U32 R2, RZ, RZ, 0xc000 ;  /* 0x0000c000ff02b424 */ /* 0x000fe200078e00ff */
[----:B------:R-:W-:Y:S02]  /*1a70*/  ULOP3.LUT UR4, UR14, 0x1, URZ, 0xc0, !UPT ;  /* 0x000000010e047892 */ /* 0x000fe4000f8ec0ff */
[C---:B------:R-:W-:Y:S02]  /*1a80*/  ISETP.LT.U32.AND P1, PT, R68.reuse, 0x40, P1 ;  /* 0x000000404400780c */ /* 0x040fe40000f21070 */
[----:B------:R-:W-:Y:S01]  /*1a90*/  ELECT P0, URZ, PT ;  /* 0x0000000000ff782f */ /* 0x000fe20003800000 */
[----:B------:R-:W-:Y:S02]  /*1aa0*/  ULEA UR5, UR4, UR11, 0xd ;  /* 0x0000000b04057291 */ /* 0x000fe4000f8e68ff */
[----:B------:R-:W-:Y:S01]  /*1ab0*/  USHF.L.U32 UR22, UR4, 0x6, URZ ;  /* 0x0000000604167899 */ /* 0x000fe200080006ff */
[----:B------:R-:W-:Y:S01]  /*1ac0*/  ISETP.LT.U32.AND P0, PT, R68, 0x40, P0 ;  /* 0x000000404400780c */ /* 0x000fe20000701070 */
[----:B------:R-:W-:Y:S01]  /*1ad0*/  ULEA UR16, UR4, UR5, 0xd ;  /* 0x0000000504107291 */ /* 0x000fe2000f8e68ff */
[----:B------:R-:W-:-:S04]  /*1ae0*/  UMOV UR19, UR7 ;  /* 0x0000000700137c82 */ /* 0x000fc80008000000 */
[----:B------:R-:W-:Y:S01]  /*1af0*/  UMOV UR18, UR22 ;  /* 0x0000001600127c82 */ /* 0x000fe20008000000 */
[----:B------:R-:W-:Y:S01]  /*1b00*/  VOTEU.ANY UP0, P1 ;  /* 0x0000000000ff7886 */ /* 0x000fe20000800100 */
[----:B------:R-:W-:-:S04]  /*1b10*/  VOTEU.ANY UP2, P1 ;  /* 0x0000000000ff7886 */ /* 0x000fc80000840100 */
[----:B------:R-:W-:Y:S01]  /*1b20*/  @UP0 UIADD3 UR20, UPT, UPT, UR5, 0x18000, URZ ;  /* 0x0001800005140890 */ /* 0x000fe2000fffe0ff */
[----:B------:R2:W-:Y:S01]  /*1b30*/  @!P3 SYNCS.ARRIVE.TRANS64 RZ, [UR11+0x24000], R2 ;  /* 0x02400002ffffb9a7 */ /* 0x0005e2000800000b */
[----:B------:R-:W-:Y:S01]  /*1b40*/  @UP0 UIADD3 UR21, UPT, UPT, UR11, 0x24000, URZ ;  /* 0x000240000b150890 */ /* 0x000fe2000fffe0ff */
[----:B------:R-:W-:Y:S06]  /*1b50*/  BAR.SYNC.DEFER_BLOCKING 0x0 ;  /* 0x0000000000007b1d */ /* 0x000fec0000010000 */
[----:B------:R-:W-:Y:S01]  /*1b60*/  VOTEU.ANY UP1, P0 ;  /* 0x0000000000ff7886 */ /* 0x000fe20000020100 */
[----:B------:R-:W-:-:S04]  /*1b70*/  VOTEU.ANY UP0, P0 ;  /* 0x0000000000ff7886 */ /* 0x000fc80000000100 */
[----:B------:R-:W-:Y:S01]  /*1b80*/  @UP1 UIADD3 UR17, UPT, UPT, UR11, 0x24000, URZ ;  /* 0x000240000b111890 */ /* 0x000fe2000fffe0ff */
[----:B------:R2:W-:Y:S01]  /*1b90*/  @UP2 UTMALDG.2D [UR20], [UR8] ;  /* 0x00000014080025b4 */ /* 0x0005e20008008000 */
[----:B------:R3:W-:Y:S06]  /*1ba0*/  MEMBAR.ALL.CTA ;  /* 0x0000000000007992 */ /* 0x0007ec0000008000 */
[----:B---3--:R-:W3:Y:S02]  /*1bb0*/  FENCE.VIEW.ASYNC.S ;  /* 0x00000000000073c6 */ /* 0x008ee40000000000 */
[----:B---3--:R-:W-:Y:S06]  /*1bc0*/  BAR.SYNC.DEFER_BLOCKING 0x0 ;  /* 0x0000000000007b1d */ /* 0x008fec0000010000 */
[----:B------:R2:W-:Y:S01]  /*1bd0*/  @UP0 UTMALDG.2D [UR16], [UR32] ;  /* 0x00000010200005b4 */ /* 0x0005e20008008000 */
[----:B------:R-:W-:Y:S01]  /*1be0*/  UISETP.NE.U32.AND UP0, UPT, UR14, URZ, UPT ;  /* 0x000000ff0e00728c */ /* 0x000fe2000bf05070 */
[----:B------:R-:W-:Y:S06]  /*1bf0*/  BAR.SYNC.DEFER_BLOCKING 0x0 ;  /* 0x0000000000007b1d */ /* 0x000fec0000010000 */
[----:B------:R-:W3:Y:S02]  /*1c00*/  SYNCS.PHASECHK.TRANS64.TRYWAIT P0, [UR11+0x24000], RZ ;  /* 0x024000ffff0075a7 */ /* 0x000ee4000800110b */
[----:B--23--:R-:W-:Y:S05]  /*1c10*/  @!P0 BRA `(.L_x_58) ;  /* 0x0000001400048947 */ /* 0x00cfea0003800000 */
.L_x_74:
[----:B------:R-:W-:Y:S05]  /*1c20*/  BRA.U UP0, `(.L_x_59) ;  /* 0x0000000100c87547 */ /* 0x000fea000b800000 */
[----:B------:R-:W-:Y:S02]  /*1c30*/  USHF.R.U32.HI UR16, URZ, 0x4, UR11 ;  /* 0x00000004ff107899 */ /* 0x000fe4000801160b */
[----:B------:R-:W-:Y:S02]  /*1c40*/  UIADD3 UR15, UPT, UPT, UR11, 0x18000, URZ ;  /* 0x000180000b0f7890 */ /* 0x000fe4000fffe0ff */
[----:B------:R-:W-:Y:S02]  /*1c50*/  USGXT.U32 UR16, UR16, 0xe ;  /* 0x0000000e1010789a */ /* 0x000fe40008000000 */
[----:B------:R-:W-:Y:S02]  /*1c60*/  USHF.R.U32.HI UR15, URZ, 0x4, UR15 ;  /* 0x00000004ff0f7899 */ /* 0x000fe4000801160f */
[----:B------:R-:W-:Y:S02]  /*1c70*/  UIADD3 UR48, UP0, UPT, UR16, 0x2, URZ ;  /* 0x0000000210307890 */ /* 0x000fe4000ff1e0ff */
[----:B------:R-:W-:Y:S01]  /*1c80*/  USGXT.U32 UR18, UR15, 0xe ;  /* 0x0000000e0f12789a */ /* 0x000fe20008000000 */
[----:B------:R-:W-:Y:S01]  /*1c90*/  UMOV UR5, URZ ;  /* 0x000000ff00057c82 */ /* 0x000fe20008000000 */
[----:B------:R-:W-:Y:S01]  /*1ca0*/  UMOV UR4, URZ ;  /* 0x000000ff00047c82 */ /* 0x000fe20008000000 */
[----:B------:R-:W-:-:S02]  /*1cb0*/  UIADD3.X UR49, UPT, UPT, UR5, 0x40004040, URZ, UP0, !UPT ;  /* 0x4000404005317890 */ /* 0x000fc400087fe4ff */
[----:B------:R-:W-:Y:S02]  /*1cc0*/  UIADD3 UR50, UP0, UPT, UR18, 0x2, URZ ;  /* 0x0000000212327890 */ /* 0x000fe4000ff1e0ff */
[----:B------:R-:W-:Y:S02]  /*1cd0*/  UIADD3.64 UR24, UPT, UPT, UR48, 0x2, URZ ;  /* 0x0000000230187897 */ /* 0x000fe4000fffe0ff */
[----:B------:R-:W-:Y:S02]  /*1ce0*/  UIADD3.X UR51, UPT, UPT, UR4, 0x40004040, URZ, UP0, !UPT ;  /* 0x4000404004337890 */ /* 0x000fe400087fe4ff */
[----:B------:R-:W-:Y:S02]  /*1cf0*/  UIADD3.64 UR28, UPT, UPT, UR48, 0x4, URZ ;  /* 0x00000004301c7897 */ /* 0x000fe4000fffe0ff */
[----:B------:R-:W-:Y:S02]  /*1d00*/  UIADD3.64 UR4, UPT, UPT, UR50, 0x2, URZ ;  /* 0x0000000232047897 */ /* 0x000fe4000fffe0ff */
[----:B------:R-:W-:-:S02]  /*1d10*/  UIADD3.64 UR26, UPT, UPT, UR50, 0x4, URZ ;  /* 0x00000004321a7897 */ /* 0x000fc4000fffe0ff */
[----:B------:R-:W-:Y:S02]  /*1d20*/  UIADD3.64 UR34, UPT, UPT, UR48, 0x3fe, URZ ;  /* 0x000003fe30227897 */ /* 0x000fe4000fffe0ff */
[----:B------:R-:W-:Y:S02]  /*1d30*/  UIADD3.64 UR30, UPT, UPT, UR50, 0x1fe, URZ ;  /* 0x000001fe321e7897 */ /* 0x000fe4000fffe0ff */
[----:B------:R-:W-:Y:S02]  /*1d40*/  UIADD3.64 UR38, UPT, UPT, UR48, 0x400, URZ ;  /* 0x0000040030267897 */ /* 0x000fe4000fffe0ff */
[----:B------:R-:W-:Y:S02]  /*1d50*/  UIADD3.64 UR36, UPT, UPT, UR50, 0x200, URZ ;  /* 0x0000020032247897 */ /* 0x000fe4000fffe0ff */
[----:B------:R-:W-:Y:S02]  /*1d60*/  UIADD3.64 UR42, UPT, UPT, UR48, 0x402, URZ ;  /* 0x00000402302a7897 */ /* 0x000fe4000fffe0ff */
[----:B------:R-:W-:Y:S01]  /*1d70*/  UIADD3.64 UR40, UPT, UPT, UR50, 0x202, URZ ;  /* 0x0000020232287897 */ /* 0x000fe2000fffe0ff */
[----:B------:R-:W-:Y:S01]  /*1d80*/  UMOV UR20, 0x0 ;  /* 0x0000000000147882 */ /* 0x000fe20000000000 */
[----:B------:R-:W-:Y:S01]  /*1d90*/  UMOV UR21, 0x4200490 ;  /* 0x0420049000157882 */ /* 0x000fe20000000000 */
[----:B------:R-:W-:Y:S01]  /*1da0*/  UIADD3.64 UR46, UPT, UPT, UR48, 0x404, URZ ;  /* 0x00000404302e7897 */ /* 0x000fe2000fffe0ff */
[----:B------:R-:W-:Y:S01]  /*1db0*/  UMOV UR17, 0x40004040 ;  /* 0x4000404000117882 */ /* 0x000fe20000000000 */
[----:B------:R-:W-:Y:S01]  /*1dc0*/  UIADD3.64 UR44, UPT, UPT, UR50, 0x204, URZ ;  /* 0x00000204322c7897 */ /* 0x000fe2000fffe0ff */
[----:B------:R-:W-:Y:S01]  /*1dd0*/  UMOV UR19, 0x40004040 ;  /* 0x4000404000137882 */ /* 0x000fe20000000000 */
[----:B------:R-:W-:Y:S01]  /*1de0*/  UMOV UR52, 0x0 ;  /* 0x0000000000347882 */ /* 0x000fe20000000000 */
[----:B------:R-:W-:Y:S01]  /*1df0*/  UMOV UR53, 0x4200490 ;  /* 0x0420049000357882 */ /* 0x000fe20000000000 */
[----:B------:R-:W-:Y:S01]  /*1e00*/  UMOV UR54, 0x0 ;  /* 0x0000000000367882 */ /* 0x000fe20000000000 */
[----:B------:R-:W-:Y:S01]  /*1e10*/  UMOV UR55, 0x4200490 ;  /* 0x0420049000377882 */ /* 0x000fe20000000000 */
[----:B------:R2:W-:Y:S01]  /*1e20*/  UTCHMMA gdesc[UR18], gdesc[UR16], tmem[UR10], tmem[UR20], idesc[UR21], !UPT ;  /* 0x00ff1410120075ea */ /* 0x0005e2000f80000a */
[----:B------:R-:W-:Y:S01]  /*1e30*/  UMOV UR56, 0x0 ;  /* 0x0000000000387882 */ /* 0x000fe20000000000 */
[----:B------:R-:W-:Y:S01]  /*1e40*/  UMOV UR57, 0x4200490 ;  /* 0x0420049000397882 */ /* 0x000fe20000000000 */
[----:B------:R2:W-:Y:S01]  /*1e50*/  UTCHMMA gdesc[UR50], gdesc[UR48], tmem[UR10], tmem[UR52], idesc[UR53], UPT ;  /* 0x00ff3430320075ea */ /* 0x0005e2000b80000a */
        /* <DEDUP_REMOVED lines=12> */
[----:B------:R2:W-:Y:S01]  /*1f20*/  UTCHMMA gdesc[UR40], gdesc[UR42], tmem[UR10], tmem[UR62], idesc[UR63], UPT ;  /* 0x00ff3e2a280075ea */ /* 0x0005e2000b80000a */
[----:B------:R2:W-:Y:S01]  /*1f30*/  UTCHMMA gdesc[UR44], gdesc[UR46], tmem[UR10], tmem[UR64], idesc[UR65], UPT ;  /* 0x00ff402e2c0075ea */ /* 0x0005e2000b80000a */
[----:B------:R-:W-:Y:S01]  /*1f40*/  NOP ;  /* 0x0000000000007918 */ /* 0x000fe20000000000 */
.L_x_59:
[----:B------:R-:W-:Y:S01]  /*1f50*/  ELECT P0, URZ, PT ;  /* 0x0000000000ff782f */ /* 0x000fe20003800000 */
[----:B--2---:R-:W-:Y:S01]  /*1f60*/  UMOV UR4, UR6 ;  /* 0x0000000600047c82 */ /* 0x004fe20008000000 */
[----:B------:R-:W-:Y:S02]  /*1f70*/  UMOV UR5, URZ ;  /* 0x000000ff00057c82 */ /* 0x000fe40008000000 */
[----:B------:R-:W-:-:S13]  /*1f80*/  ISETP.LT.U32.AND P0, PT, R68, 0x20, P0 ;  /* 0x000000204400780c */ /* 0x000fda0000701070 */
[----:B------:R-:W-:Y:S01]  /*1f90*/  VOTEU.ANY UP0, P0 ;  /* 0x0000000000ff7886 */ /* 0x000fe20000000100 */
[----:B------:R-:W-:Y:S01]  /*1fa0*/  VOTEU.ANY UP1, P0 ;  /* 0x0000000000ff7886 */ /* 0x000fe20000020100 */
[----:B------:R-:W-:-:S03]  /*1fb0*/  ISETP.GE.U32.AND P0, PT, R10, 0x81, PT ;  /* 0x000000810a00780c */ /* 0x000fc60003f06070 */
[----:B------:R-:W-:Y:S02]  /*1fc0*/  @UP0 UMOV UR4, UR4 ;  /* 0x0000000400040c82 */ /* 0x000fe40008000000 */
[----:B------:R2:W-:Y:S01]  /*1fd0*/  @UP1 UTCBAR [UR4], URZ ;  /* 0x000000ff040013e9 */ /* 0x0005e200080000ff */
[----:B------:R-:W-:Y:S06]  /*1fe0*/  BAR.SYNC.DEFER_BLOCKING 0x0 ;  /* 0x0000000000007b1d */ /* 0x000fec0000010000 */
[----:B------:R-:W3:Y:S02]  /*1ff0*/  SYNCS.PHASECHK.TRANS64.TRYWAIT P1, [UR11+0x24020], RZ ;  /* 0x024020ffff0075a7 */ /* 0x000ee4000802110b */
[----:B--23--:R-:W-:Y:S05]  /*2000*/  @!P1 BRA `(.L_x_60) ;  /* 0x0000001000149947 */ /* 0x00cfea0003800000 */
.L_x_75:
[----:B------:R-:W-:Y:S01]  /*2010*/  IMAD.MOV.U32 R2, RZ, RZ, RZ ;  /* 0x000000ffff027224 */ /* 0x000fe200078e00ff */
[----:B------:R-:W-:Y:S06]  /*2020*/  @!P0 BRA `(.L_x_57) ;  /* 0x0000000400d48947 */ /* 0x000fec0003800000 */
[----:B------:R-:W2:Y:S01]  /*2030*/  LDCU UR34, c[0x0][0x3a0] ;  /* 0x00007400ff2277ac */ /* 0x000ea20008000800 */
[----:B------:R-:W-:Y:S01]  /*2040*/  UMOV UR35, 0x80 ;  /* 0x0000008000237882 */ /* 0x000fe20000000000 */
[----:B------:R-:W-:-:S05]  /*2050*/  UMOV UR15, 0x1 ;  /* 0x00000001000f7882 */ /* 0x000fca0000000000 */
.L_x_64:
[----:B------:R-:W-:Y:S01]  /*2060*/  BAR.SYNC.DEFER_BLOCKING 0x0 ;  /* 0x0000000000007b1d */ /* 0x000fe20000010000 */
[----:B------:R-:W-:Y:S01]  /*2070*/  ULEA UR42, UR15, UR11, 0x3 ;  /* 0x0000000b0f2a7291 */ /* 0x000fe2000f8e18ff */
[----:B------:R-:W-:Y:S01]  /*2080*/  @!P3 IMAD.MOV.U32 R3, RZ, RZ, 0xc000 ;  /* 0x0000c000ff03b424 */ /* 0x000fe200078e00ff */
[----:B------:R-:W-:Y:S01]  /*2090*/  ELECT P1, URZ, PT ;  /* 0x0000000000ff782f */ /* 0x000fe20003820000 */
[----:B------:R-:W-:-:S03]  /*20a0*/  ULEA UR4, UR15, UR11, 0xe ;  /* 0x0000000b0f047291 */ /* 0x000fc6000f8e70ff */
[----:B------:R-:W-:Y:S01]  /*20b0*/  ISETP.LT.U32.AND P1, PT, R68, 0x40, P1 ;  /* 0x000000404400780c */ /* 0x000fe20000f21070 */
[----:B------:R-:W-:Y:S02]  /*20c0*/  ULOP3.LUT UR5, UR14, 0x1, URZ, 0xc0, !UPT ;  /* 0x000000010e057892 */ /* 0x000fe4000f8ec0ff */
[----:B------:R-:W-:Y:S02]  /*20d0*/  UIADD3 UR16, UPT, UPT, UR4, 0x18000, URZ ;  /* 0x0001800004107890 */ /* 0x000fe4000fffe0ff */
[----:B------:R-:W-:Y:S02]  /*20e0*/  ULEA UR22, UR5, UR35, 0x6 ;  /* 0x0000002305167291 */ /* 0x000fe4000f8e30ff */
[----:B------:R-:W-:Y:S01]  /*20f0*/  ULEA UR20, UR5, UR16, 0xd ;  /* 0x0000001005147291 */ /* 0x000fe2000f8e68ff */
[----:B------:R-:W-:Y:S01]  /*2100*/  ELECT P0, URZ, PT ;  /* 0x0000000000ff782f */ /* 0x000fe20003800000 */
[----:B------:R-:W-:-:S04]  /*2110*/  ULEA UR17, UR15, UR11, 0xf ;  /* 0x0000000b0f117291 */ /* 0x000fc8000f8e78ff */
[----:B------:R-:W-:Y:S01]  /*2120*/  VOTEU.ANY UP0, P1 ;  /* 0x0000000000ff7886 */ /* 0x000fe20000800100 */
[----:B------:R-:W-:Y:S01]  /*2130*/  ISETP.LT.U32.AND P0, PT, R68, 0x40, P0 ;  /* 0x000000404400780c */ /* 0x000fe20000701070 */
[----:B------:R-:W-:Y:S01]  /*2140*/  ULEA UR4, UR5, UR17, 0xe ;  /* 0x0000001105047291 */ /* 0x000fe2000f8e70ff */
[----:B------:R3:W-:Y:S02]  /*2150*/  @!P3 SYNCS.ARRIVE.TRANS64 RZ, [UR42+0x24000], R3 ;  /* 0x02400003ffffb9a7 */ /* 0x0007e4000800002a */
[----:B------:R-:W-:Y:S01]  /*2160*/  @UP0 UIADD3 UR21, UPT, UPT, UR42, 0x24000, URZ ;  /* 0x000240002a150890 */ /* 0x000fe2000fffe0ff */
[----:B------:R-:W-:Y:S01]  /*2170*/  VOTEU.ANY UP0, P1 ;  /* 0x0000000000ff7886 */ /* 0x000fe20000800100 */
[----:B------:R-:W-:Y:S01]  /*2180*/  BAR.SYNC.DEFER_BLOCKING 0x0 ;  /* 0x0000000000007b1d */ /* 0x000fe20000010000 */
[----:B---3--:R-:W-:-:S06]  /*2190*/  IMAD.U32 R3, R2, -0x80000000, RZ ;  /* 0x8000000002037824 */ /* 0x008fcc00078e00ff */
[----:B------:R-:W-:Y:S01]  /*21a0*/  VOTEU.ANY UP1, P0 ;  /* 0x0000000000ff7886 */ /* 0x000fe20000020100 */
[----:B------:R-:W-:-:S04]  /*21b0*/  UMOV UR6, UR22 ;  /* 0x0000001600067c82 */ /* 0x000fc80008000000 */
[----:B------:R-:W-:Y:S01]  /*21c0*/  @UP1 UIADD3 UR5, UPT, UPT, UR42, 0x24000, URZ ;  /* 0x000240002a051890 */ /* 0x000fe2000fffe0ff */
[----:B------:R-:W-:Y:S01]  /*21d0*/  VOTEU.ANY UP1, P0 ;  /* 0x0000000000ff7886 */ /* 0x000fe20000020100 */
[----:B------:R3:W-:Y:S01]  /*21e0*/  @UP0 UTMALDG.2D [UR20], [UR8] ;  /* 0x00000014080005b4 */ /* 0x0007e20008008000 */
[----:B------:R-:W-:Y:S01]  /*21f0*/  UISETP.NE.U32.AND UP0, UPT, UR14, URZ, UPT ;  /* 0x000000ff0e00728c */ /* 0x000fe2000bf05070 */
[----:B------:R4:W-:Y:S06]  /*2200*/  MEMBAR.ALL.CTA ;  /* 0x0000000000007992 */ /* 0x0009ec0000008000 */
[----:B----4-:R-:W4:Y:S02]  /*2210*/  FENCE.VIEW.ASYNC.S ;  /* 0x00000000000073c6 */ /* 0x010f240000000000 */
[----:B----4-:R-:W-:Y:S06]  /*2220*/  BAR.SYNC.DEFER_BLOCKING 0x0 ;  /* 0x0000000000007b1d */ /* 0x010fec0000010000 */
[----:B------:R3:W-:Y:S02]  /*2230*/  @UP1 UTMALDG.2D [UR4], [UR32] ;  /* 0x00000004200015b4 */ /* 0x0007e40008008000 */
[----:B------:R-:W-:Y:S06]  /*2240*/  BAR.SYNC.DEFER_BLOCKING 0x0 ;  /* 0x0000000000007b1d */ /* 0x000fec0000010000 */
[----:B------:R-:W4:Y:S02]  /*2250*/  SYNCS.PHASECHK.TRANS64.TRYWAIT P0, [UR42+0x24000], R3 ;  /* 0x02400003ff0075a7 */ /* 0x000f24000800112a */
[----:B---34-:R-:W-:Y:S05]  /*2260*/  @!P0 BRA `(.L_x_61) ;  /* 0x0000000c00888947 */ /* 0x018fea0003800000 */
.L_x_76:
[----:B------:R-:W-:Y:S05]  /*2270*/  BRA.U UP0, `(.L_x_62) ;  /* 0x0000000100f47547 */ /* 0x000fea000b800000 */
[----:B------:R-:W-:Y:S02]  /*2280*/  USHF.R.U32.HI UR20, URZ, 0x4, UR16 ;  /* 0x00000004ff147899 */ /* 0x000fe40008011610 */
[----:B------:R-:W-:Y:S02]  /*2290*/  USHF.R.U32.HI UR24, URZ, 0x4, UR17 ;  /* 0x00000004ff187899 */ /* 0x000fe40008011611 */
[----:B------:R-:W-:Y:S02]  /*22a0*/  USGXT.U32 UR20, UR20, 0xe ;  /* 0x0000000e1414789a */ /* 0x000fe40008000000 */
[----:B------:R-:W-:Y:S02]  /*22b0*/  USGXT.U32 UR24, UR24, 0xe ;  /* 0x0000000e1818789a */ /* 0x000fe40008000000 */
[----:B------:R-:W-:Y:S02]  /*22c0*/  UIADD3 UR28, UP0, UPT, UR20, 0x2, URZ ;  /* 0x00000002141c7890 */ /* 0x000fe4000ff1e0ff */
[----:B------:R-:W-:Y:S01]  /*22d0*/  UIADD3 UR26, UP1, UPT, UR24, 0x2, URZ ;  /* 0x00000002181a7890 */ /* 0x000fe2000ff3e0ff */
[----:B------:R-:W-:Y:S01]  /*22e0*/  UMOV UR4, URZ ;  /* 0x000000ff00047c82 */ /* 0x000fe20008000000 */
[----:B------:R-:W-:Y:S01]  /*22f0*/  UMOV UR5, URZ ;  /* 0x000000ff00057c82 */ /* 0x000fe20008000000 */
[----:B------:R-:W-:-:S02]  /*2300*/  UIADD3.X UR29, UPT, UPT, UR4, 0x40004040, URZ, UP0, !UPT ;  /* 0x40004040041d7890 */ /* 0x000fc400087fe4ff */
[----:B------:R-:W-:Y:S02]  /*2310*/  UIADD3 UR44, UP3, UPT, UR28, 0x2, URZ ;  /* 0x000000021c2c7890 */ /* 0x000fe4000ff7e0ff */
[----:B------:R-:W-:Y:S02]  /*2320*/  UIADD3.X UR27, UPT, UPT, UR5, 0x40004040, URZ, UP1, !UPT ;  /* 0x40004040051b7890 */ /* 0x000fe40008ffe4ff */
[----:B------:R-:W-:Y:S02]  /*2330*/  UIADD3 UR46, UP2, UPT, UR26, 0x2, URZ ;  /* 0x000000021a2e7890 */ /* 0x000fe4000ff5e0ff */
[----:B------:R-:W-:Y:S02]  /*2340*/  UIADD3 UR48, UP6, UPT, UR28, 0x4, URZ ;  /* 0x000000041c307890 */ /* 0x000fe4000ffde0ff */
[----:B------:R-:W-:Y:S02]  /*2350*/  UIADD3 UR50, UP5, UPT, UR26, 0x4, URZ ;  /* 0x000000041a327890 */ /* 0x000fe4000ffbe0ff */
[----:B------:R-:W-:-:S02]  /*2360*/  UIADD3 UR52, UP1, UPT, UR28, 0x1fe, URZ ;  /* 0x000001fe1c347890 */ /* 0x000fc4000ff3e0ff */
[----:B------:R-:W-:Y:S02]  /*2370*/  UIADD3 UR54, UP0, UPT, UR26, 0x3fe, URZ ;  /* 0x000003fe1a367890 */ /* 0x000fe4000ff1e0ff */
[----:B------:R-:W-:Y:S02]  /*2380*/  UIADD3.X UR45, UPT, UPT, UR29, URZ, URZ, UP3, !UPT ;  /* 0x000000ff1d2d7290 */ /* 0x000fe40009ffe4ff */
[----:B------:R-:W-:Y:S02]  /*2390*/  UIADD3 UR56, UP4, UPT, UR28, 0x200, URZ ;  /* 0x000002001c387890 */ /* 0x000fe4000ff9e0ff */
[----:B------:R-:W-:Y:S02]  /*23a0*/  UIADD3 UR58, UP3, UPT, UR26, 0x400, URZ ;  /* 0x000004001a3a7890 */ /* 0x000fe4000ff7e0ff */
[----:B------:R-:W-:Y:S02]  /*23b0*/  UIADD3.X UR47, UPT, UPT, UR27, URZ, URZ, UP2, !UPT ;  /* 0x000000ff1b2f7290 */ /* 0x000fe400097fe4ff */
[----:B------:R-:W-:-:S02]  /*23c0*/  UIADD3.X UR49, UPT, UPT, UR29, URZ, URZ, UP6, !UPT ;  /* 0x000000ff1d317290 */ /* 0x000fc4000b7fe4ff */
[----:B------:R-:W-:Y:S02]  /*23d0*/  UIADD3 UR60, UP2, UPT, UR28, 0x202, URZ ;  /* 0x000002021c3c7890 */ /* 0x000fe4000ff5e0ff */
[----:B------:R-:W-:Y:S02]  /*23e0*/  UIADD3 UR62, UP6, UPT, UR26, 0x402, URZ ;  /* 0x000004021a3e7890 */ /* 0x000fe4000ffde0ff */
[----:B------:R-:W-:Y:S02]  /*23f0*/  UIADD3.X UR51, UPT, UPT, UR27, URZ, URZ, UP5, !UPT ;  /* 0x000000ff1b337290 */ /* 0x000fe4000affe4ff */
[----:B------:R-:W-:Y:S02]  /*2400*/  UIADD3.X UR53, UPT, UPT, UR29, URZ, URZ, UP1, !UPT ;  /* 0x000000ff1d357290 */ /* 0x000fe40008ffe4ff */
[----:B------:R-:W-:Y:S02]  /*2410*/  UIADD3 UR4, UP5, UPT, UR28, 0x204, URZ ;  /* 0x000002041c047890 */ /* 0x000fe4000ffbe0ff */
[----:B------:R-:W-:-:S02]  /*2420*/  UIADD3 UR30, UP1, UPT, UR26, 0x404, URZ ;  /* 0x000004041a1e7890 */ /* 0x000fc4000ff3e0ff */
[----:B------:R-:W-:Y:S02]  /*2430*/  UIADD3.X UR55, UPT, UPT, UR27, URZ, URZ, UP0, !UPT ;  /* 0x000000ff1b377290 */ /* 0x000fe400087fe4ff */
[----:B------:R-:W-:Y:S02]  /*2440*/  UIADD3.X UR57, UPT, UPT, UR29, URZ, URZ, UP4, !UPT ;  /* 0x000000ff1d397290 */ /* 0x000fe4000a7fe4ff */
[----:B------:R-:W-:Y:S02]  /*2450*/  UIADD3.X UR59, UPT, UPT, UR27, URZ, URZ, UP3, !UPT ;  /* 0x000000ff1b3b7290 */ /* 0x000fe40009ffe4ff */
[----:B------:R-:W-:Y:S02]  /*2460*/  UIADD3.X UR61, UPT, UPT, UR29, URZ, URZ, UP2, !UPT ;  /* 0x000000ff1d3d7290 */ /* 0x000fe400097fe4ff */
[----:B------:R-:W-:Y:S01]  /*2470*/  UIADD3.X UR63, UPT, UPT, UR27, URZ, URZ, UP6, !UPT ;  /* 0x000000ff1b3f7290 */ /* 0x000fe2000b7fe4ff */
[----:B------:R-:W-:Y:S01]  /*2480*/  UMOV UR18, 0x0 ;  /* 0x0000000000127882 */ /* 0x000fe20000000000 */
[----:B------:R-:W-:Y:S01]  /*2490*/  UMOV UR19, 0x4200490 ;  /* 0x0420049000137882 */ /* 0x000fe20000000000 */
[----:B------:R-:W-:Y:S01]  /*24a0*/  UMOV UR21, 0x40004040 ;  /* 0x4000404000157882 */ /* 0x000fe20000000000 */
[----:B------:R-:W-:Y:S01]  /*24b0*/  UMOV UR25, 0x40004040 ;  /* 0x4000404000197882 */ /* 0x000fe20000000000 */
[----:B------:R-:W-:Y:S01]  /*24c0*/  UIADD3.X UR5, UPT, UPT, UR29, URZ, URZ, UP5, !UPT ;  /* 0x000000ff1d057290 */ /* 0x000fe2000affe4ff */
[----:B------:R3:W-:Y:S01]  /*24d0*/  UTCHMMA gdesc[UR20], gdesc[UR24], tmem[UR10], tmem[UR18], idesc[UR19], UPT ;  /* 0x00ff1218140075ea */ /* 0x0007e2000b80000a */
[----:B------:R-:W-:Y:S01]  /*24e0*/  UIADD3.X UR31, UPT, UPT, UR27, URZ, URZ, UP1, !UPT ;  /* 0x000000ff1b1f7290 */ /* 0x000fe20008ffe4ff */
[----:B------:R-:W-:Y:S01]  /*24f0*/  UMOV UR16, 0x0 ;  /* 0x0000000000107882 */ /* 0x000fe20000000000 */
[----:B------:R-:W-:Y:S01]  /*2500*/  UMOV UR17, 0x4200490 ;  /* 0x0420049000117882 */ /* 0x000fe20000000000 */
[----:B------:R-:W-:Y:S01]  /*2510*/  UMOV UR40, 0x0 ;  /* 0x0000000000287882 */ /* 0x000fe20000000000 */
[----:B------:R-:W-:Y:S01]  /*2520*/  UMOV UR41, 0x4200490 ;  /* 0x0420049000297882 */ /* 0x000fe20000000000 */
        /* <DEDUP_REMOVED lines=18> */
.L_x_62:
[----:B------:R-:W-:Y:S01]  /*2650*/  ELECT P0, URZ, PT ;  /* 0x0000000000ff782f */ /* 0x000fe20003800000 */
[----:B---3--:R-:W-:-:S03]  /*2660*/  UIADD3 UR4, UPT, UPT, UR42, 0x24020, URZ ;  /* 0x000240202a047890 */ /* 0x008fc6000fffe0ff */
[----:B------:R-:W-:Y:S01]  /*2670*/  ISETP.LT.U32.AND P0, PT, R68, 0x20, P0 ;  /* 0x000000204400780c */ /* 0x000fe20000701070 */
[----:B------:R-:W-:-:S12]  /*2680*/  UMOV UR5, URZ ;  /* 0x000000ff00057c82 */ /* 0x000fd80008000000 */
[----:B------:R-:W-:Y:S01]  /*2690*/  VOTEU.ANY UP0, P0 ;  /* 0x0000000000ff7886 */ /* 0x000fe20000000100 */
[----:B------:R-:W-:-:S04]  /*26a0*/  VOTEU.ANY UP1, P0 ;  /* 0x0000000000ff7886 */ /* 0x000fc80000020100 */
[----:B------:R-:W-:Y:S02]  /*26b0*/  @UP0 UMOV UR4, UR4 ;  /* 0x0000000400040c82 */ /* 0x000fe40008000000 */
[----:B------:R3:W-:Y:S01]  /*26c0*/  @UP1 UTCBAR [UR4], URZ ;  /* 0x000000ff040013e9 */ /* 0x0007e200080000ff */
[----:B------:R-:W-:Y:S06]  /*26d0*/  BAR.SYNC.DEFER_BLOCKING 0x0 ;  /* 0x0000000000007b1d */ /* 0x000fec0000010000 */
[----:B------:R-:W4:Y:S02]  /*26e0*/  SYNCS.PHASECHK.TRANS64.TRYWAIT P0, [UR42+0x24020], R3 ;  /* 0x02402003ff0075a7 */ /* 0x000f24000800112a */
[----:B---34-:R-:W-:Y:S05]  /*26f0*/  @!P0 BRA `(.L_x_63) ;  /* 0x0000000800708947 */ /* 0x018fea0003800000 */
.L_x_77:
[----:B------:R-:W-:Y:S02]  /*2700*/  UIADD3 UR15, UPT, UPT, UR15, 0x1, URZ ;  /* 0x000000010f0f7890 */ /* 0x000fe4000fffe0ff */
[----:B------:R-:W-:Y:S02]  /*2710*/  UIADD3 UR35, UPT, UPT, UR35, 0x80, URZ ;  /* 0x0000008023237890 */ /* 0x000fe4000fffe0ff */
[----:B------:R-:W-:-:S04]  /*2720*/  UISETP.NE.U32.AND UP0, UPT, UR15, 0x3, UPT ;  /* 0x000000030f00788c */ /* 0x000fc8000bf05070 */
[----:B------:R-:W-:Y:S02]  /*2730*/  USEL UR15, UR15, URZ, UP0 ;  /* 0x000000ff0f0f7287 */ /* 0x000fe40008000000 */
[----:B------:R-:W-:Y:S02]  /*2740*/  USEL UR4, URZ, 0x1, UP0 ;  /* 0x00000001ff047887 */ /* 0x000fe40008000000 */
[----:B--2---:R-:W-:-:S04]  /*2750*/  UISETP.GE.AND UP0, UPT, UR35, UR34, UPT ;  /* 0x000000222300728c */ /* 0x004fc8000bf06270 */
[----:B------:R-:W-:-:S05]  /*2760*/  LOP3.LUT R2, R2, UR4, RZ, 0x3c, !PT ;  /* 0x0000000402027c12 */ /* 0x000fca000f8e3cff */
[----:B------:R-:W-:Y:S05]  /*2770*/  BRA.U !UP0, `(.L_x_64) ;  /* 0xfffffff908387547 */ /* 0x000fea000b83ffff */
.L_x_57:
[----:B---34-:R-:W-:Y:S06]  /*2780*/  BAR.SYNC.DEFER_BLOCKING 0x0 ;  /* 0x0000000000007b1d */ /* 0x018fec0000010000 */
[----:B------:R-:W-:Y:S04]  /*2790*/  BSSY.RECONVERGENT B5, `(.L_x_65) ;  /* 0x0000004000057945 */ /* 0x000fe80003800200 */
[----:B------:R-:W-:Y:S05]  /*27a0*/  @P3 BRA `(.L_x_66) ;  /* 0x0000000000083947 */ /* 0x000fea0003800000 */
[----:B------:R-:W2:Y:S02]  /*27b0*/  SYNCS.CCTL.IV [UR11+0x24000] ;  /* 0x02400000ff0079b1 */ /* 0x000ea4000800000b */
[----:B--2---:R-:W2:Y:S02]  /*27c0*/  SYNCS.CCTL.IV [UR11+0x24020] ;  /* 0x02402000ff0079b1 */ /* 0x004ea4000800000b */
.L_x_66:
[----:B------:R-:W-:Y:S05]  /*27d0*/  BSYNC.RECONVERGENT B5 ;  /* 0x0000000000057941 */ /* 0x000fea0003800200 */
.L_x_65:
[----:B--2---:R-:W-:Y:S06]  /*27e0*/  BAR.SYNC.DEFER_BLOCKING 0x0 ;  /* 0x0000000000007b1d */ /* 0x004fec0000010000 */
[----:B------:R-:W-:Y:S04]  /*27f0*/  BSSY.RECONVERGENT B5, `(.L_x_67) ;  /* 0x0000004000057945 */ /* 0x000fe80003800200 */
[----:B------:R-:W-:Y:S05]  /*2800*/  @P3 BRA `(.L_x_68) ;  /* 0x0000000000083947 */ /* 0x000fea0003800000 */
[----:B------:R-:W2:Y:S02]  /*2810*/  SYNCS.CCTL.IV [UR11+0x24008] ;  /* 0x02400800ff0079b1 */ /* 0x000ea4000800000b */
[----:B--2---:R-:W2:Y:S02]  /*2820*/  SYNCS.CCTL.IV [UR11+0x24028] ;  /* 0x02402800ff0079b1 */ /* 0x004ea4000800000b */
.L_x_68:
[----:B------:R-:W-:Y:S05]  /*2830*/  BSYNC.RECONVERGENT B5 ;  /* 0x0000000000057941 */ /* 0x000fea0003800200 */
.L_x_67:
[----:B--2---:R-:W-:Y:S06]  /*2840*/  BAR.SYNC.DEFER_BLOCKING 0x0 ;  /* 0x0000000000007b1d */ /* 0x004fec0000010000 */
[----:B------:R-:W-:Y:S04]  /*2850*/  BSSY.RECONVERGENT B5, `(.L_x_69) ;  /* 0x0000004000057945 */ /* 0x000fe80003800200 */
[----:B------:R-:W-:Y:S05]  /*2860*/  @P3 BRA `(.L_x_70) ;  /* 0x0000000000083947 */ /* 0x000fea0003800000 */
[----:B------:R-:W2:Y:S02]  /*2870*/  SYNCS.CCTL.IV [UR11+0x24010] ;  /* 0x02401000ff0079b1 */ /* 0x000ea4000800000b */
[----:B--2---:R-:W2:Y:S02]  /*2880*/  SYNCS.CCTL.IV [UR11+0x24030] ;  /* 0x02403000ff0079b1 */ /* 0x004ea4000800000b */
.L_x_70:
[----:B------:R-:W-:Y:S05]  /*2890*/  BSYNC.RECONVERGENT B5 ;  /* 0x0000000000057941 */ /* 0x000fea0003800200 */
.L_x_69:
[----:B------:R-:W-:Y:S01]  /*28a0*/  USHF.L.U32 UR4, UR14, 0x15, URZ ;  /* 0x000000150e047899 */ /* 0x000fe200080006ff */
[C---:B------:R-:W-:Y:S01]  /*28b0*/  IMAD.SHL.U32 R4, R0.reuse, 0x80, RZ ;  /* 0x0000008000047824 */ /* 0x040fe200078e00ff */
[----:B------:R-:W-:Y:S01]  /*28c0*/  ELECT P0, URZ, PT ;  /* 0x0000000000ff782f */ /* 0x000fe20003800000 */
[C---:B------:R-:W-:Y:S01]  /*28d0*/  IMAD.SHL.U32 R2, R0.reuse, 0x40, RZ ;  /* 0x0000004000027824 */ /* 0x040fe200078e00ff */
[----:B------:R-:W-:Y:S01]  /*28e0*/  ULOP3.LUT UR4, UR4, 0x600000, URZ, 0xc0, !UPT ;  /* 0x0060000004047892 */ /* 0x000fe2000f8ec0ff */
[----:B------:R-:W-:Y:S01]  /*28f0*/  IMAD.SHL.U32 R3, R0, 0x10, RZ ;  /* 0x0000001000037824 */ /* 0x000fe200078e00ff */
[----:B------:R-:W-:Y:S01]  /*2900*/  LOP3.LUT R5, R4, 0x780, RZ, 0xc0, !PT ;  /* 0x0000078004057812 */ /* 0x000fe200078ec0ff */
[----:B------:R-:W-:Y:S01]  /*2910*/  IMAD.SHL.U32 R0, R0, 0x200, RZ ;  /* 0x0000020000007824 */ /* 0x000fe200078e00ff */
[----:B------:R-:W-:Y:S01]  /*2920*/  LOP3.LUT R2, R2, 0x1800, RZ, 0xc0, !PT ;  /* 0x0000180002027812 */ /* 0x000fe200078ec0ff */
[----:B------:R-:W-:Y:S01]  /*2930*/  UIADD3 UR4, UPT, UPT, UR10, UR4, URZ ;  /* 0x000000040a047290 */ /* 0x000fe2000fffe0ff */
[----:B------:R-:W-:Y:S01]  /*2940*/  ISETP.LT.U32.AND P0, PT, R68, 0x40, P0 ;  /* 0x000000404400780c */ /* 0x000fe20000701070 */
[----:B------:R-:W-:Y:S01]  /*2950*/  ULOP3.LUT UR14, UR14, 0x1, URZ, 0xc0, !UPT ;  /* 0x000000010e0e7892 */ /* 0x000fe2000f8ec0ff */
[----:B------:R-:W-:Y:S01]  /*2960*/  LOP3.LUT R5, R5, 0x2000, R0, 0xf8, !PT ;  /* 0x0000200005057812 */ /* 0x000fe200078ef800 */
[----:B------:R-:W-:Y:S01]  /*2970*/  UMOV UR6, UR23 ;  /* 0x0000001700067c82 */ /* 0x000fe20008000000 */
[----:B------:R-:W-:Y:S01]  /*2980*/  LOP3.LUT R2, R2, 0x70, R3, 0xf8, !PT ;  /* 0x0000007002027812 */ /* 0x000fe200078ef803 */
[----:B------:R-:W-:-:S03]  /*2990*/  ULEA UR5, UR14, UR7, 0x6 ;  /* 0x000000070e057291 */ /* 0x000fc6000f8e30ff */
[----:B------:R-:W-:Y:S02]  /*29a0*/  LOP3.LUT R0, R5, R2, RZ, 0xfc, !PT ;  /* 0x0000000205007212 */ /* 0x000fe400078efcff */
[----:B-----5:R-:W-:Y:S01]  /*29b0*/  LDTM.16dp32bit_t0_t15.x64 R4, tmem[UR4] ;  /* 0x00000004000479ee */ /* 0x020fe20008b00000 */
[----:B------:R-:W3:Y:S01]  /*29c0*/  LDTM.16dp32bit_t16_t31.x64 R4, tmem[UR4+0x40] ;  /* 0x00004004000479ee */ /* 0x000ee20008b20000 */
[----:B------:R-:W-:Y:S01]  /*29d0*/  NOP ;  /* 0x0000000000007918 */ /* 0x000fe20000000000 */
[C---:B------:R-:W-:Y:S01]  /*29e0*/  LOP3.LUT R2, R0.reuse, 0x10, RZ, 0x3c, !PT ;  /* 0x0000001000027812 */ /* 0x040fe200078e3cff */
[----:B------:R-:W-:Y:S01]  /*29f0*/  ULEA UR4, UR14, UR11, 0xd ;  /* 0x0000000b0e047291 */ /* 0x000fe2000f8e68ff */
[----:B------:R-:W-:Y:S01]  /*2a00*/  LOP3.LUT R3, R0, 0x20, RZ, 0x3c, !PT ;  /* 0x0000002000037812 */ /* 0x000fe200078e3cff */
[----:B---3--:R-:W-:Y:S01]  /*2a10*/  VOTEU.ANY UP1, P0 ;  /* 0x0000000000ff7886 */ /* 0x008fe20000020100 */
[----:B------:R-:W-:Y:S01]  /*2a20*/  VOTEU.ANY UP0, P0 ;  /* 0x0000000000ff7886 */ /* 0x000fe20000000100 */
[----:B------:R-:W-:-:S02]  /*2a30*/  F2FP.BF16.F32.PACK_AB R4, R5, R4 ;  /* 0x000000040504723e */ /* 0x000fc400000010ff */
[----:B------:R-:W-:Y:S02]  /*2a40*/  F2FP.BF16.F32.PACK_AB R5, R7, R6 ;  /* 0x000000060705723e */ /* 0x000fe400000010ff */
[----:B------:R-:W-:Y:S02]  /*2a50*/  F2FP.BF16.F32.PACK_AB R12, R13, R12 ;  /* 0x0000000c0d0c723e */ /* 0x000fe400000010ff */
[----:B------:R-:W-:Y:S02]  /*2a60*/  F2FP.BF16.F32.PACK_AB R6, R9, R8 ;  /* 0x000000080906723e */ /* 0x000fe400000010ff */
[----:B------:R-:W-:Y:S02]  /*2a70*/  F2FP.BF16.F32.PACK_AB R7, R11, R10 ;  /* 0x0000000a0b07723e */ /* 0x000fe400000010ff */
[----:B------:R-:W-:Y:S02]  /*2a80*/  F2FP.BF16.F32.PACK_AB R13, R15, R14 ;  /* 0x0000000e0f0d723e */ /* 0x000fe400000010ff */
[----:B------:R-:W-:Y:S01]  /*2a90*/  F2FP.BF16.F32.PACK_AB R20, R21, R20 ;  /* 0x000000141514723e */ /* 0x000fe200000010ff */
[----:B--2---:R2:W-:Y:S01]  /*2aa0*/  STS.128 [R0+UR11], R4 ;  /* 0x0000000400007988 */ /* 0x0045e20008000c0b */
[----:B------:R-:W-:-:S02]  /*2ab0*/  F2FP.BF16.F32.PACK_AB R14, R17, R16 ;  /* 0x00000010110e723e */ /* 0x000fc400000010ff */
[----:B------:R-:W-:Y:S02]  /*2ac0*/  F2FP.BF16.F32.PACK_AB R15, R19, R18 ;  /* 0x00000012130f723e */ /* 0x000fe400000010ff */
[----:B------:R-:W-:Y:S02]  /*2ad0*/  F2FP.BF16.F32.PACK_AB R21, R23, R22 ;  /* 0x000000161715723e */ /* 0x000fe400000010ff */
[----:B------:R-:W-:Y:S01]  /*2ae0*/  F2FP.BF16.F32.PACK_AB R28, R29, R28 ;  /* 0x0000001c1d1c723e */ /* 0x000fe200000010ff */
[----:B------:R2:W-:Y:S01]  /*2af0*/  STS.128 [R2+UR11], R12 ;  /* 0x0000000c02007988 */ /* 0x0005e20008000c0b */
[----:B------:R-:W-:Y:S02]  /*2b00*/  F2FP.BF16.F32.PACK_AB R22, R25, R24 ;  /* 0x000000181916723e */ /* 0x000fe400000010ff */
[----:B------:R-:W-:Y:S02]  /*2b10*/  F2FP.BF16.F32.PACK_AB R23, R27, R26 ;  /* 0x0000001a1b17723e */ /* 0x000fe400000010ff */
[----:B------:R-:W-:-:S02]  /*2b20*/  F2FP.BF16.F32.PACK_AB R29, R31, R30 ;  /* 0x0000001e1f1d723e */ /* 0x000fc400000010ff */
[----:B------:R-:W-:Y:S01]  /*2b30*/  F2FP.BF16.F32.PACK_AB R36, R37, R36 ;  /* 0x000000242524723e */ /* 0x000fe200000010ff */
[----:B------:R2:W-:Y:S01]  /*2b40*/  STS.128 [R3+UR11], R20 ;  /* 0x0000001403007988 */ /* 0x0005e20008000c0b */
[----:B------:R-:W-:Y:S02]  /*2b50*/  F2FP.BF16.F32.PACK_AB R30, R33, R32 ;  /* 0x00000020211e723e */ /* 0x000fe400000010ff */
[----:B------:R-:W-:Y:S02]  /*2b60*/  F2FP.BF16.F32.PACK_AB R31, R35, R34 ;  /* 0x00000022231f723e */ /* 0x000fe400000010ff */
[----:B------:R-:W-:Y:S02]  /*2b70*/  F2FP.BF16.F32.PACK_AB R37, R39, R38 ;  /* 0x000000262725723e */ /* 0x000fe400000010ff */
[----:B------:R-:W-:Y:S02]  /*2b80*/  F2FP.BF16.F32.PACK_AB R44, R45, R44 ;  /* 0x0000002c2d2c723e */ /* 0x000fe400000010ff */
[----:B------:R-:W-:-:S02]  /*2b90*/  LOP3.LUT R8, R0, 0x30, RZ, 0x3c, !PT ;  /* 0x0000003000087812 */ /* 0x000fc400078e3cff */
[----:B------:R-:W-:Y:S02]  /*2ba0*/  F2FP.BF16.F32.PACK_AB R38, R41, R40 ;  /* 0x000000282926723e */ /* 0x000fe400000010ff */
[----:B------:R-:W-:Y:S01]  /*2bb0*/  F2FP.BF16.F32.PACK_AB R39, R43, R42 ;  /* 0x0000002a2b27723e */ /* 0x000fe200000010ff */
[----:B------:R2:W-:Y:S01]  /*2bc0*/  STS.128 [R8+UR11], R28 ;  /* 0x0000001c08007988 */ /* 0x0005e20008000c0b */
[----:B------:R-:W-:Y:S02]  /*2bd0*/  F2FP.BF16.F32.PACK_AB R45, R47, R46 ;  /* 0x0000002e2f2d723e */ /* 0x000fe400000010ff */
[----:B------:R-:W-:Y:S02]  /*2be0*/  F2FP.BF16.F32.PACK_AB R52, R53, R52 ;  /* 0x000000343534723e */ /* 0x000fe400000010ff */
[----:B------:R-:W-:Y:S02]  /*2bf0*/  LOP3.LUT R9, R0, 0x40, RZ, 0x3c, !PT ;  /* 0x0000004000097812 */ /* 0x000fe400078e3cff */
[----:B------:R-:W-:-:S02]  /*2c00*/  F2FP.BF16.F32.PACK_AB R46, R49, R48 ;  /* 0x00000030312e723e */ /* 0x000fc400000010ff */
[----:B------:R-:W-:Y:S01]  /*2c10*/  F2FP.BF16.F32.PACK_AB R47, R51, R50 ;  /* 0x00000032332f723e */ /* 0x000fe200000010ff */
[----:B------:R2:W-:Y:S01]  /*2c20*/  STS.128 [R9+UR11], R36 ;  /* 0x0000002409007988 */ /* 0x0005e20008000c0b */
[----:B------:R-:W-:Y:S02]  /*2c30*/  F2FP.BF16.F32.PACK_AB R53, R55, R54 ;  /* 0x000000363735723e */ /* 0x000fe400000010ff */
[----:B------:R-:W-:Y:S02]  /*2c40*/  F2FP.BF16.F32.PACK_AB R60, R61, R60 ;  /* 0x0000003c3d3c723e */ /* 0x000fe400000010ff */
[----:B------:R-:W-:Y:S02]  /*2c50*/  LOP3.LUT R10, R0, 0x50, RZ, 0x3c, !PT ;  /* 0x00000050000a7812 */ /* 0x000fe400078e3cff */
[----:B------:R-:W-:Y:S02]  /*2c60*/  F2FP.BF16.F32.PACK_AB R54, R57, R56 ;  /* 0x000000383936723e */ /* 0x000fe400000010ff */
[----:B------:R-:W-:Y:S01]  /*2c70*/  F2FP.BF16.F32.PACK_AB R55, R59, R58 ;  /* 0x0000003a3b37723e */ /* 0x000fe200000010ff */
[----:B------:R2:W-:Y:S01]  /*2c80*/  STS.128 [R10+UR11], R44 ;  /* 0x0000002c0a007988 */ /* 0x0005e20008000c0b */
[----:B------:R-:W-:-:S02]  /*2c90*/  F2FP.BF16.F32.PACK_AB R61, R63, R62 ;  /* 0x0000003e3f3d723e */ /* 0x000fc400000010ff */
[C---:B------:R-:W-:Y:S02]  /*2ca0*/  LOP3.LUT R11, R0.reuse, 0x60, RZ, 0x3c, !PT ;  /* 0x00000060000b7812 */ /* 0x040fe400078e3cff */
[----:B------:R-:W-:Y:S02]  /*2cb0*/  F2FP.BF16.F32.PACK_AB R62, R65, R64 ;  /* 0x00000040413e723e */ /* 0x000fe400000010ff */
[----:B------:R-:W-:Y:S01]  /*2cc0*/  F2FP.BF16.F32.PACK_AB R63, R67, R66 ;  /* 0x00000042433f723e */ /* 0x000fe200000010ff */
[----:B------:R2:W-:Y:S01]  /*2cd0*/  STS.128 [R11+UR11], R52 ;  /* 0x000000340b007988 */ /* 0x0005e20008000c0b */
[----:B------:R-:W-:-:S05]  /*2ce0*/  LOP3.LUT R16, R0, 0x70, RZ, 0x3c, !PT ;  /* 0x0000007000107812 */ /* 0x000fca00078e3cff */
[----:B------:R2:W-:Y:S01]  /*2cf0*/  STS.128 [R16+UR11], R60 ;  /* 0x0000003c10007988 */ /* 0x0005e20008000c0b */
[----:B------:R3:W-:Y:S06]  /*2d00*/  MEMBAR.ALL.CTA ;  /* 0x0000000000007992 */ /* 0x0007ec0000008000 */
[----:B---3--:R-:W3:Y:S02]  /*2d10*/  FENCE.VIEW.ASYNC.S ;  /* 0x00000000000073c6 */ /* 0x008ee40000000000 */
[----:B---3--:R-:W-:Y:S06]  /*2d20*/  BAR.SYNC.DEFER_BLOCKING 0x0 ;  /* 0x0000000000007b1d */ /* 0x008fec0000010000 */
[----:B------:R2:W-:Y:S01]  /*2d30*/  @UP1 UTMASTG.2D [UR4], [UR12] ;  /* 0x000000040c0013b5 */ /* 0x0005e20008008000 */
[----:B------:R0:W-:Y:S01]  /*2d40*/  UTMACMDFLUSH ;  /* 0x00000000000079b7 */ /* 0x0001e20000000000 */
[----:B------:R-:W-:-:S04]  /*2d50*/  DEPBAR.LE SB0, 0x0 ;  /* 0x000080000000791a */ /* 0x000fc80000000000 */
[----:B------:R-:W-:Y:S08]  /*2d60*/  BAR.SYNC.DEFER_BLOCKING 0x0 ;  /* 0x0000000000007b1d */ /* 0x000ff00000010000 */
[----:B------:R-:W-:Y:S06]  /*2d70*/  BAR.SYNC.DEFER_BLOCKING 0x0 ;  /* 0x0000000000007b1d */ /* 0x000fec0000010000 */
[----:B--2---:R-:W-:Y:S05]  /*2d80*/  @P2 BRA `(.L_x_71) ;  /* 0x0000000000a02947 */ /* 0x004fea0003800000 */
[----:B------:R-:W2:Y:S01]  /*2d90*/  S2UR UR5, SR_CgaCtaId ;  /* 0x00000000000579c3 */ /* 0x000ea20000008800 */
[----:B------:R-:W-:Y:S01]  /*2da0*/  NOP ;  /* 0x0000000000007918 */ /* 0x000fe20000000000 */
[----:B------:R-:W-:Y:S01]  /*2db0*/  UMOV UR4, 0x50 ;  /* 0x0000005000047882 */ /* 0x000fe20000000000 */
[----:B------:R-:W-:Y:S02]  /*2dc0*/  IMAD.U32 R0, RZ, RZ, UR10 ;  /* 0x0000000aff007e24 */ /* 0x000fe4000f8e00ff */
[----:B------:R-:W-:Y:S02]  /*2dd0*/  IMAD.MOV.U32 R3, RZ, RZ, 0xf ;  /* 0x0000000fff037424 */ /* 0x000fe400078e00ff */
[----:B------:R-:W-:Y:S01]  /*2de0*/  IMAD.MOV.U32 R7, RZ, RZ, 0x1 ;  /* 0x00000001ff077424 */ /* 0x000fe200078e00ff */
[----:B------:R-:W-:-:S04]  /*2df0*/  LOP3.LUT R0, R0, 0xffff, RZ, 0xc0, !PT ;  /* 0x0000ffff00007812 */ /* 0x000fc800078ec0ff */
[----:B------:R-:W-:-:S05]  /*2e00*/  SHF.R.U32.HI R0, RZ, 0x5, R0 ;  /* 0x00000005ff007819 */ /* 0x000fca0000011600 */
[----:B------:R-:W-:Y:S01]  /*2e10*/  VIADD R2, R0, 0x10 ;  /* 0x0000001000027836 */ /* 0x000fe20000000000 */
[----:B------:R-:W-:Y:S01]  /*2e20*/  SHF.L.U32 R0, R3, R0, RZ ;  /* 0x0000000003007219 */ /* 0x000fe200000006ff */
[----:B--2---:R-:W-:-:S03]  /*2e30*/  ULEA UR6, UR5, UR4, 0x18 ;  /* 0x0000000405067291 */ /* 0x004fc6000f8ec0ff */
[----:B------:R-:W-:-:S04]  /*2e40*/  SHF.L.U32 R3, R7, R2, RZ ;  /* 0x0000000207037219 */ /* 0x000fc800000006ff */
[----:B------:R-:W-:Y:S02]  /*2e50*/  LOP3.LUT R0, R3, R0, RZ, 0xfc, !PT ;  /* 0x0000000003007212 */ /* 0x000fe400078efcff */
[----:B------:R-:W2:Y:S02]  /*2e60*/  LDS R5, [UR6] ;  /* 0x00000006ff057984 */ /* 0x000ea40008000800 */
[C---:B------:R-:W-:Y:S02]  /*2e70*/  LOP3.LUT R2, R0.reuse, 0xffff, RZ, 0xc0, !PT ;  /* 0x0000ffff00027812 */ /* 0x040fe400078ec0ff */
[----:B--2---:R-:W-:-:S04]  /*2e80*/  LOP3.LUT R3, R0, 0xffff, R5, 0x80, !PT ;  /* 0x0000ffff00037812 */ /* 0x004fc800078e8005 */
[----:B------:R-:W-:-:S13]  /*2e90*/  ISETP.NE.AND P0, PT, R3, R2, PT ;  /* 0x000000020300720c */ /* 0x000fda0003f05270 */
[----:B------:R-:W-:Y:S05]  /*2ea0*/  @P0 BRA `(.L_x_72) ;  /* 0x0000000000500947 */ /* 0x000fea0003800000 */
[----:B------:R-:W-:Y:S02]  /*2eb0*/  SHF.R.U32.HI R5, RZ, 0x10, R5 ;  /* 0x00000010ff057819 */ /* 0x000fe40000011605 */
[----:B------:R-:W-:-:S04]  /*2ec0*/  SHF.R.U32.HI R2, RZ, 0x10, R0 ;  /* 0x00000010ff027819 */ /* 0x000fc80000011600 */
[----:B------:R-:W-:-:S04]  /*2ed0*/  LOP3.LUT R5, R5, R2, RZ, 0xc0, !PT ;  /* 0x0000000205057212 */ /* 0x000fc800078ec0ff */
[----:B------:R-:W-:-:S13]  /*2ee0*/  ISETP.NE.AND P0, PT, R5, R2, PT ;  /* 0x000000020500720c */ /* 0x000fda0003f05270 */
[----:B------:R-:W-:Y:S05]  /*2ef0*/  @P0 BRA `(.L_x_73) ;  /* 0x0000000000300947 */ /* 0x000fea0003800000 */
[----:B------:R-:W-:Y:S01]  /*2f00*/  R2UR UR4, R0 ;  /* 0x00000000000472ca */ /* 0x000fe200000e0000 */
[----:B------:R-:W-:Y:S01]  /*2f10*/  VOTEU.ANY UR5, UPT, PT ;  /* 0x0000000000057886 */ /* 0x000fe200038e0100 */
[----:B------:R-:W2:Y:S01]  /*2f20*/  S2R R0, SR_LANEID ;  /* 0x0000000000007919 */ /* 0x000ea20000000000 */
[----:B------:R-:W-:-:S10]  /*2f30*/  UFLO.U32 UR5, UR5 ;  /* 0x00000005000572bd */ /* 0x000fd400080e0000 */
[----:B------:R-:W-:-:S06]  /*2f40*/  ULOP3.LUT UR4, URZ, UR4, URZ, 0x33, !UPT ;  /* 0x00000004ff047292 */ /* 0x000fcc000f8e33ff */
[----:B------:R-:W-:-:S04]  /*2f50*/  IMAD.U32 R2, RZ, RZ, UR4 ;  /* 0x00000004ff027e24 */ /* 0x000fc8000f8e00ff */
[----:B------:R-:W3:Y:S02]  /*2f60*/  REDUX UR7, R2 ;  /* 0x00000000020773c4 */ /* 0x000ee40000000000 */
[----:B------:R4:W-:Y:S01]  /*2f70*/  UTCATOMSWS.AND URZ, UR4 ;  /* 0x0000000400ff79e3 */ /* 0x0009e20008000000 */
[----:B--2---:R-:W-:Y:S01]  /*2f80*/  ISETP.EQ.U32.AND P0, PT, R0, UR5, PT ;  /* 0x0000000500007c0c */ /* 0x004fe2000bf02070 */
[----:B---3--:R-:W-:-:S12]  /*2f90*/  IMAD.U32 R0, RZ, RZ, UR7 ;  /* 0x00000007ff007e24 */ /* 0x008fd8000f8e00ff */
[----:B------:R4:W-:Y:S01]  /*2fa0*/  @P0 ATOMS.AND RZ, [UR6], R0 ;  /* 0x00000000ffff098c */ /* 0x0009e2000a800006 */
[----:B------:R-:W-:Y:S05]  /*2fb0*/  BRA `(.L_x_71) ;  /* 0x0000000000147947 */ /* 0x000fea0003800000 */
.L_x_73:
[----:B------:R-:W-:-:S07]  /*2fc0*/  MOV R2, 0x2fe0 ;  /* 0x00002fe000027802 */ /* 0x000fce0000000f00 */
[----:B-1----:R-:W-:Y:S05]  /*2fd0*/  CALL.REL.NOINC `($__internal_0_$__cuda_sm10x_tcgen05_guardrail_trap_col_being_dealloced_not_returned_by_alloc) ;  /* 0x0000000000447944 */ /* 0x002fea0003c00000 */
[----:B------:R-:W-:Y:S05]  /*2fe0*/  BRA `(.L_x_71) ;  /* 0x0000000000087947 */ /* 0x000fea0003800000 */
.L_x_72:
[----:B------:R-:W-:-:S07]  /*2ff0*/  MOV R2, 0x3010 ;  /* 0x0000301000027802 */ /* 0x000fce0000000f00 */
[----:B-1----:R-:W-:Y:S05]  /*3000*/  CALL.REL.NOINC `($__internal_2_$__cuda_sm10x_tcgen05_guardrail_trap_unallocated_columns_being_dealloced) ;  /* 0x0000000000507944 */ /* 0x002fea0003c00000 */
.L_x_71:
[----:B------:R-:W-:Y:S01]  /*3010*/  NOP ;  /* 0x0000000000007918 */ /* 0x000fe20000000000 */
[----:B----4-:R-:W-:Y:S05]  /*3020*/  EXIT ;  /* 0x000000000000794d */ /* 0x010fea0003800000 */
.L_x_58:
[----:B------:R-:W2:Y:S02]  /*3030*/  SYNCS.PHASECHK.TRANS64.TRYWAIT P0, [UR11+0x24000], RZ ;  /* 0x024000ffff0075a7 */ /* 0x000ea4000800110b */
[----:B--2---:R-:W-:Y:S05]  /*3040*/  @!P0 BRA `(.L_x_58) ;  /* 0xfffffffc00f88947 */ /* 0x004fea000383ffff */
[----:B------:R-:W-:Y:S05]  /*3050*/  BRA `(.L_x_74) ;  /* 0xffffffe800f07947 */ /* 0x000fea000383ffff */
.L_x_60:
[----:B------:R-:W2:Y:S02]  /*3060*/  SYNCS.PHASECHK.TRANS64.TRYWAIT P1, [UR11+0x24020], RZ ;  /* 0x024020ffff0075a7 */ /* 0x000ea4000802110b */
[----:B--2---:R-:W-:Y:S05]  /*3070*/  @!P1 BRA `(.L_x_60) ;  /* 0xfffffffc00f89947 */ /* 0x004fea000383ffff */
[----:B------:R-:W-:Y:S05]  /*3080*/  BRA `(.L_x_75) ;  /* 0xffffffec00e07947 */ /* 0x000fea000383ffff */
.L_x_61:
[----:B------:R-:W3:Y:S02]  /*3090*/  SYNCS.PHASECHK.TRANS64.TRYWAIT P0, [UR42+0x24000], R3 ;  /* 0x02400003ff0075a7 */ /* 0x000ee4000800112a */
[----:B---3--:R-:W-:Y:S05]  /*30a0*/  @!P0 BRA `(.L_x_61) ;  /* 0xfffffffc00f88947 */ /* 0x008fea000383ffff */
[----:B------:R-:W-:Y:S05]  /*30b0*/  BRA `(.L_x_76) ;  /* 0xfffffff0006c7947 */ /* 0x000fea000383ffff */
.L_x_63:
[----:B------:R-:W3:Y:S02]  /*30c0*/  SYNCS.PHASECHK.TRANS64.TRYWAIT P0, [UR42+0x24020], R3 ;  /* 0x02402003ff0075a7 */ /* 0x000ee4000800112a */
[----:B---3--:R-:W-:Y:S05]  /*30d0*/  @!P0 BRA `(.L_x_63) ;  /* 0xfffffffc00f88947 */ /* 0x008fea000383ffff */
[----:B------:R-:W-:Y:S05]  /*30e0*/  BRA `(.L_x_77) ;  /* 0xfffffff400847947 */ /* 0x000fea000383ffff */
        .weak           $__internal_0_$__cuda_sm10x_tcgen05_guardrail_trap_col_being_dealloced_not_returned_by_alloc
        .type           $__internal_0_$__cuda_sm10x_tcgen05_guardrail_trap_col_being_dealloced_not_returned_by_alloc,@function
        .size           $__internal_0_$__cuda_sm10x_tcgen05_guardrail_trap_col_being_dealloced_not_returned_by_alloc,($__internal_1_$__cuda_sm10x_tcgen05_guardrail_trap_phase_invalid_during_alloc - $__internal_0_$__cuda_sm10x_tcgen05_guardrail_trap_col_being_dealloced_not_returned_by_alloc)
$__internal_0_$__cuda_sm10x_tcgen05_guardrail_trap_col_being_dealloced_not_returned_by_alloc:
[----:B------:R-:W-:Y:S05]  /*30f0*/  BPT.TRAP 0x1 ;  /* 0x000000040000795c */ /* 0x000fea0000300000 */
[----:B------:R-:W-:-:S04]  /*3100*/  IMAD.MOV.U32 R3, RZ, RZ, 0x0 ;  /* 0x00000000ff037424 */ /* 0x000fc800078e00ff */
[----:B------:R-:W-:Y:S05]  /*3110*/  RET.REL.NODEC R2 `(gluon_tcgen05) ;  /* 0xffffffcc02b87950 */ /* 0x000fea0003c3ffff */
        .weak           $__internal_1_$__cuda_sm10x_tcgen05_guardrail_trap_phase_invalid_during_alloc
        .type           $__internal_1_$__cuda_sm10x_tcgen05_guardrail_trap_phase_invalid_during_alloc,@function
        .size           $__internal_1_$__cuda_sm10x_tcgen05_guardrail_trap_phase_invalid_during_alloc,($__internal_2_$__cuda_sm10x_tcgen05_guardrail_trap_unallocated_columns_being_dealloced - $__internal_1_$__cuda_sm10x_tcgen05_guardrail_trap_phase_invalid_during_alloc)
$__internal_1_$__cuda_sm10x_tcgen05_guardrail_trap_phase_invalid_during_alloc:
[----:B------:R-:W-:Y:S05]  /*3120*/  BPT.TRAP 0x1 ;  /* 0x000000040000795c */ /* 0x000fea0000300000 */
[----:B------:R-:W-:-:S04]  /*3130*/  IMAD.MOV.U32 R3, RZ, RZ, 0x0 ;  /* 0x00000000ff037424 */ /* 0x000fc800078e00ff */
[----:B------:R-:W-:Y:S05]  /*3140*/  RET.REL.NODEC R2 `(gluon_tcgen05) ;  /* 0xffffffcc02ac7950 */ /* 0x000fea0003c3ffff */
        .weak           $__internal_2_$__cuda_sm10x_tcgen05_guardrail_trap_unallocated_columns_being_dealloced
        .type           $__internal_2_$__cuda_sm10x_tcgen05_guardrail_trap_unallocated_columns_being_dealloced,@function
        .size           $__internal_2_$__cuda_sm10x_tcgen05_guardrail_trap_unallocated_columns_being_dealloced,(.L_x_81 - $__internal_2_$__cuda_sm10x_tcgen05_guardrail_trap_unallocated_columns_being_dealloced)
$__internal_2_$__cuda_sm10x_tcgen05_guardrail_trap_unallocated_columns_being_dealloced:
[----:B------:R-:W-:Y:S05]  /*3150*/  BPT.TRAP 0x1 ;  /* 0x000000040000795c */ /* 0x000fea0000300000 */
[----:B------:R-:W-:-:S04]  /*3160*/  IMAD.MOV.U32 R3, RZ, RZ, 0x0 ;  /* 0x00000000ff037424 */ /* 0x000fc800078e00ff */
[----:B------:R-:W-:Y:S05]  /*3170*/  RET.REL.NODEC R2 `(gluon_tcgen05) ;  /* 0xffffffcc02a07950 */ /* 0x000fea0003c3ffff */
.L_x_78:
[----:B------:R-:W-:-:S00]  /*3180*/  BRA `(.L_x_78) ;  /* 0xfffffffc00fc7947 */ /* 0x000fc0000383ffff */
[----:B------:R-:W-:-:S00]  /*3190*/  NOP ;  /* 0x0000000000007918 */ /* 0x000fc00000000000 */
        /* <DEDUP_REMOVED lines=14> */
.L_x_81:


//--------------------- .nv.shared.gluon_tcgen05  --------------------------
	.section	.nv.shared.gluon_tcgen05,"aw",@nobits
	.sectionflags	@""
	.align	16
	.zero		1024


//--------------------- .nv.shared.reserved.0     --------------------------
	.section	.nv.shared.reserved.0,"aw",@nobits
	.align	8
	.weak		__nv_reservedSMEM_offset_0_alias
	.size		__nv_reservedSMEM_offset_0_alias, 0, 64
	.other		__nv_reservedSMEM_offset_0_alias,@"STO_CUDA_RESERVED_SHARED STV_DEFAULT"
__nv_reservedSMEM_offset_0_alias:
	.zero		0
.nv.shared.reserved.0:
	.zero		64
	.weak		__nv_reservedSMEM_allocation_phase
	.type		__nv_reservedSMEM_allocation_phase,@object
	.size		__nv_reservedSMEM_allocation_phase,(.L_0 - __nv_reservedSMEM_allocation_phase)
__nv_reservedSMEM_allocation_phase:
	.zero		1
.L_0:
	.zero		7
	.weak		__nv_reservedSMEM_devtool_atexit_pc
	.type		__nv_reservedSMEM_devtool_atexit_pc,@object
	.size		__nv_reservedSMEM_devtool_atexit_pc,(__nv_reservedSMEM_allocation_mask - __nv_reservedSMEM_devtool_atexit_pc)
__nv_reservedSMEM_devtool_atexit_pc:
	.zero		8
	.weak		__nv_reservedSMEM_allocation_mask
	.type		__nv_reservedSMEM_allocation_mask,@object
	.size		__nv_reservedSMEM_allocation_mask,(.L_2 - __nv_reservedSMEM_allocation_mask)
__nv_reservedSMEM_allocation_mask:
	.zero		4
.L_2:


//--------------------- .nv.constant0.gluon_tcgen05 --------------------------
	.section	.nv.constant0.gluon_tcgen05,"a",@progbits
	.sectionflags	@""
	.align	4
.nv.constant0.gluon_tcgen05:
	.zero		976


//--------------------- SYMBOLS --------------------------

	.type		.nv.reservedSmem.offset0,@object
	.size		.nv.reservedSmem.offset0,0x4
	.type		.nv.reservedSmem.cap,@object
	.size		.nv.reservedSmem.cap,0x4
